//
// Generated by NVIDIA NVVM Compiler
//
// Compiler Build ID: CL-36424714
// Cuda compilation tools, release 13.0, V13.0.88
// Based on NVVM 20.0.0
//

.version 9.0
.target sm_100
.address_size 64

	// .globl	_Z17matmul_a_b_kernelPfS_S_iii

.visible .entry _Z17matmul_a_b_kernelPfS_S_iii(
	.param .u64 .ptr .align 1 _Z17matmul_a_b_kernelPfS_S_iii_param_0,
	.param .u64 .ptr .align 1 _Z17matmul_a_b_kernelPfS_S_iii_param_1,
	.param .u64 .ptr .align 1 _Z17matmul_a_b_kernelPfS_S_iii_param_2,
	.param .u32 _Z17matmul_a_b_kernelPfS_S_iii_param_3,
	.param .u32 _Z17matmul_a_b_kernelPfS_S_iii_param_4,
	.param .u32 _Z17matmul_a_b_kernelPfS_S_iii_param_5
)
{
	.reg .pred 	%p<13>;
	.reg .b32 	%r<41>;
	.reg .b32 	%f<68>;
	.reg .b64 	%rd<53>;

	ld.param.u64 	%rd7, [_Z17matmul_a_b_kernelPfS_S_iii_param_0];
	ld.param.u64 	%rd8, [_Z17matmul_a_b_kernelPfS_S_iii_param_1];
	ld.param.u64 	%rd6, [_Z17matmul_a_b_kernelPfS_S_iii_param_2];
	ld.param.u32 	%r20, [_Z17matmul_a_b_kernelPfS_S_iii_param_3];
	ld.param.u32 	%r18, [_Z17matmul_a_b_kernelPfS_S_iii_param_4];
	ld.param.u32 	%r19, [_Z17matmul_a_b_kernelPfS_S_iii_param_5];
	cvta.to.global.u64 	%rd1, %rd8;
	cvta.to.global.u64 	%rd2, %rd7;
	mov.u32 	%r21, %ctaid.y;
	mov.u32 	%r22, %ntid.y;
	mov.u32 	%r23, %tid.y;
	mad.lo.s32 	%r1, %r21, %r22, %r23;
	mov.u32 	%r24, %ctaid.x;
	mov.u32 	%r25, %ntid.x;
	mov.u32 	%r26, %tid.x;
	mad.lo.s32 	%r2, %r24, %r25, %r26;
	setp.ge.s32 	%p1, %r1, %r20;
	setp.ge.s32 	%p2, %r2, %r19;
	or.pred  	%p3, %p1, %p2;
	@%p3 bra 	$L__BB0_14;
	setp.lt.s32 	%p4, %r18, 1;
	mov.f32 	%f67, 0f00000000;
	@%p4 bra 	$L__BB0_13;
	mul.lo.s32 	%r3, %r18, %r1;
	and.b32  	%r4, %r18, 7;
	setp.lt.u32 	%p5, %r18, 8;
	mov.f32 	%f67, 0f00000000;
	mov.b32 	%r39, 0;
	@%p5 bra 	$L__BB0_5;
	and.b32  	%r39, %r18, 2147483640;
	neg.s32 	%r37, %r39;
	shl.b32 	%r7, %r19, 3;
	mul.wide.u32 	%rd9, %r3, 4;
	add.s64 	%rd10, %rd9, %rd2;
	add.s64 	%rd52, %rd10, 16;
	mov.f32 	%f67, 0f00000000;
	mul.wide.s32 	%rd13, %r19, 4;
	mov.u32 	%r36, %r2;
$L__BB0_4:
	.pragma "nounroll";
	ld.global.f32 	%f17, [%rd52+-16];
	mul.wide.s32 	%rd11, %r36, 4;
	add.s64 	%rd12, %rd1, %rd11;
	ld.global.f32 	%f18, [%rd12];
	fma.rn.f32 	%f19, %f17, %f18, %f67;
	ld.global.f32 	%f20, [%rd52+-12];
	add.s64 	%rd14, %rd12, %rd13;
	ld.global.f32 	%f21, [%rd14];
	fma.rn.f32 	%f22, %f20, %f21, %f19;
	ld.global.f32 	%f23, [%rd52+-8];
	add.s64 	%rd15, %rd14, %rd13;
	ld.global.f32 	%f24, [%rd15];
	fma.rn.f32 	%f25, %f23, %f24, %f22;
	ld.global.f32 	%f26, [%rd52+-4];
	add.s64 	%rd16, %rd15, %rd13;
	ld.global.f32 	%f27, [%rd16];
	fma.rn.f32 	%f28, %f26, %f27, %f25;
	ld.global.f32 	%f29, [%rd52];
	add.s64 	%rd17, %rd16, %rd13;
	ld.global.f32 	%f30, [%rd17];
	fma.rn.f32 	%f31, %f29, %f30, %f28;
	ld.global.f32 	%f32, [%rd52+4];
	add.s64 	%rd18, %rd17, %rd13;
	ld.global.f32 	%f33, [%rd18];
	fma.rn.f32 	%f34, %f32, %f33, %f31;
	ld.global.f32 	%f35, [%rd52+8];
	add.s64 	%rd19, %rd18, %rd13;
	ld.global.f32 	%f36, [%rd19];
	fma.rn.f32 	%f37, %f35, %f36, %f34;
	ld.global.f32 	%f38, [%rd52+12];
	add.s64 	%rd20, %rd19, %rd13;
	ld.global.f32 	%f39, [%rd20];
	fma.rn.f32 	%f67, %f38, %f39, %f37;
	add.s32 	%r37, %r37, 8;
	add.s32 	%r36, %r36, %r7;
	add.s64 	%rd52, %rd52, 32;
	setp.ne.s32 	%p6, %r37, 0;
	@%p6 bra 	$L__BB0_4;
$L__BB0_5:
	setp.eq.s32 	%p7, %r4, 0;
	@%p7 bra 	$L__BB0_13;
	and.b32  	%r13, %r18, 3;
	setp.lt.u32 	%p8, %r4, 4;
	@%p8 bra 	$L__BB0_8;
	add.s32 	%r28, %r39, %r3;
	mul.wide.u32 	%rd21, %r28, 4;
	add.s64 	%rd22, %rd2, %rd21;
	ld.global.f32 	%f41, [%rd22];
	mad.lo.s32 	%r29, %r39, %r19, %r2;
	mul.wide.s32 	%rd23, %r29, 4;
	add.s64 	%rd24, %rd1, %rd23;
	ld.global.f32 	%f42, [%rd24];
	fma.rn.f32 	%f43, %f41, %f42, %f67;
	cvt.u64.u32 	%rd25, %r3;
	cvt.u64.u32 	%rd26, %r39;
	add.s64 	%rd27, %rd26, %rd25;
	shl.b64 	%rd28, %rd27, 2;
	add.s64 	%rd29, %rd2, %rd28;
	ld.global.f32 	%f44, [%rd29+4];
	mul.wide.s32 	%rd30, %r19, 4;
	add.s64 	%rd31, %rd24, %rd30;
	ld.global.f32 	%f45, [%rd31];
	fma.rn.f32 	%f46, %f44, %f45, %f43;
	ld.global.f32 	%f47, [%rd29+8];
	add.s64 	%rd32, %rd31, %rd30;
	ld.global.f32 	%f48, [%rd32];
	fma.rn.f32 	%f49, %f47, %f48, %f46;
	ld.global.f32 	%f50, [%rd29+12];
	add.s64 	%rd33, %rd32, %rd30;
	ld.global.f32 	%f51, [%rd33];
	fma.rn.f32 	%f67, %f50, %f51, %f49;
	add.s32 	%r39, %r39, 4;
$L__BB0_8:
	setp.eq.s32 	%p9, %r13, 0;
	@%p9 bra 	$L__BB0_13;
	setp.eq.s32 	%p10, %r13, 1;
	@%p10 bra 	$L__BB0_11;
	add.s32 	%r30, %r39, %r3;
	mul.wide.u32 	%rd34, %r30, 4;
	add.s64 	%rd35, %rd2, %rd34;
	ld.global.f32 	%f53, [%rd35];
	mad.lo.s32 	%r31, %r39, %r19, %r2;
	mul.wide.s32 	%rd36, %r31, 4;
	add.s64 	%rd37, %rd1, %rd36;
	ld.global.f32 	%f54, [%rd37];
	fma.rn.f32 	%f55, %f53, %f54, %f67;
	cvt.u64.u32 	%rd38, %r3;
	cvt.u64.u32 	%rd39, %r39;
	add.s64 	%rd40, %rd39, %rd38;
	shl.b64 	%rd41, %rd40, 2;
	add.s64 	%rd42, %rd2, %rd41;
	ld.global.f32 	%f56, [%rd42+4];
	mul.wide.s32 	%rd43, %r19, 4;
	add.s64 	%rd44, %rd37, %rd43;
	ld.global.f32 	%f57, [%rd44];
	fma.rn.f32 	%f67, %f56, %f57, %f55;
	add.s32 	%r39, %r39, 2;
$L__BB0_11:
	and.b32  	%r32, %r18, 1;
	setp.eq.b32 	%p11, %r32, 1;
	not.pred 	%p12, %p11;
	@%p12 bra 	$L__BB0_13;
	add.s32 	%r33, %r39, %r3;
	mul.wide.u32 	%rd45, %r33, 4;
	add.s64 	%rd46, %rd2, %rd45;
	ld.global.f32 	%f58, [%rd46];
	mad.lo.s32 	%r34, %r39, %r19, %r2;
	mul.wide.s32 	%rd47, %r34, 4;
	add.s64 	%rd48, %rd1, %rd47;
	ld.global.f32 	%f59, [%rd48];
	fma.rn.f32 	%f67, %f58, %f59, %f67;
$L__BB0_13:
	mad.lo.s32 	%r35, %r19, %r1, %r2;
	cvta.to.global.u64 	%rd49, %rd6;
	mul.wide.s32 	%rd50, %r35, 4;
	add.s64 	%rd51, %rd49, %rd50;
	st.global.f32 	[%rd51], %f67;
$L__BB0_14:
	ret;

}
	// .globl	_Z18matmul_a_bt_kernelPfS_S_iii
.visible .entry _Z18matmul_a_bt_kernelPfS_S_iii(
	.param .u64 .ptr .align 1 _Z18matmul_a_bt_kernelPfS_S_iii_param_0,
	.param .u64 .ptr .align 1 _Z18matmul_a_bt_kernelPfS_S_iii_param_1,
	.param .u64 .ptr .align 1 _Z18matmul_a_bt_kernelPfS_S_iii_param_2,
	.param .u32 _Z18matmul_a_bt_kernelPfS_S_iii_param_3,
	.param .u32 _Z18matmul_a_bt_kernelPfS_S_iii_param_4,
	.param .u32 _Z18matmul_a_bt_kernelPfS_S_iii_param_5
)
{
	.reg .pred 	%p<13>;
	.reg .b32 	%r<48>;
	.reg .b32 	%f<112>;
	.reg .b64 	%rd<43>;

	ld.param.u64 	%rd11, [_Z18matmul_a_bt_kernelPfS_S_iii_param_0];
	ld.param.u64 	%rd12, [_Z18matmul_a_bt_kernelPfS_S_iii_param_1];
	ld.param.u64 	%rd10, [_Z18matmul_a_bt_kernelPfS_S_iii_param_2];
	ld.param.u32 	%r27, [_Z18matmul_a_bt_kernelPfS_S_iii_param_3];
	ld.param.u32 	%r25, [_Z18matmul_a_bt_kernelPfS_S_iii_param_4];
	ld.param.u32 	%r26, [_Z18matmul_a_bt_kernelPfS_S_iii_param_5];
	cvta.to.global.u64 	%rd1, %rd12;
	cvta.to.global.u64 	%rd2, %rd11;
	mov.u32 	%r28, %ctaid.y;
	mov.u32 	%r29, %ntid.y;
	mov.u32 	%r30, %tid.y;
	mad.lo.s32 	%r1, %r28, %r29, %r30;
	mov.u32 	%r31, %ctaid.x;
	mov.u32 	%r32, %ntid.x;
	mov.u32 	%r33, %tid.x;
	mad.lo.s32 	%r2, %r31, %r32, %r33;
	setp.ge.s32 	%p1, %r1, %r27;
	setp.ge.s32 	%p2, %r2, %r26;
	or.pred  	%p3, %p1, %p2;
	@%p3 bra 	$L__BB1_15;
	setp.lt.s32 	%p4, %r25, 1;
	mov.f32 	%f111, 0f00000000;
	@%p4 bra 	$L__BB1_14;
	mul.lo.s32 	%r3, %r25, %r1;
	mul.lo.s32 	%r4, %r25, %r2;
	and.b32  	%r5, %r25, 15;
	setp.lt.u32 	%p5, %r25, 16;
	mov.f32 	%f111, 0f00000000;
	mov.b32 	%r44, 0;
	@%p5 bra 	$L__BB1_5;
	and.b32  	%r44, %r25, 2147483632;
	neg.s32 	%r42, %r44;
	mul.wide.u32 	%rd13, %r3, 4;
	add.s64 	%rd14, %rd13, %rd2;
	add.s64 	%rd41, %rd14, 32;
	add.s64 	%rd4, %rd1, 32;
	mov.f32 	%f111, 0f00000000;
	mov.u32 	%r41, %r4;
$L__BB1_4:
	.pragma "nounroll";
	mul.wide.s32 	%rd15, %r41, 4;
	add.s64 	%rd16, %rd4, %rd15;
	ld.global.f32 	%f18, [%rd41+-32];
	ld.global.f32 	%f19, [%rd16+-32];
	fma.rn.f32 	%f20, %f18, %f19, %f111;
	ld.global.f32 	%f21, [%rd41+-28];
	ld.global.f32 	%f22, [%rd16+-28];
	fma.rn.f32 	%f23, %f21, %f22, %f20;
	ld.global.f32 	%f24, [%rd41+-24];
	ld.global.f32 	%f25, [%rd16+-24];
	fma.rn.f32 	%f26, %f24, %f25, %f23;
	ld.global.f32 	%f27, [%rd41+-20];
	ld.global.f32 	%f28, [%rd16+-20];
	fma.rn.f32 	%f29, %f27, %f28, %f26;
	ld.global.f32 	%f30, [%rd41+-16];
	ld.global.f32 	%f31, [%rd16+-16];
	fma.rn.f32 	%f32, %f30, %f31, %f29;
	ld.global.f32 	%f33, [%rd41+-12];
	ld.global.f32 	%f34, [%rd16+-12];
	fma.rn.f32 	%f35, %f33, %f34, %f32;
	ld.global.f32 	%f36, [%rd41+-8];
	ld.global.f32 	%f37, [%rd16+-8];
	fma.rn.f32 	%f38, %f36, %f37, %f35;
	ld.global.f32 	%f39, [%rd41+-4];
	ld.global.f32 	%f40, [%rd16+-4];
	fma.rn.f32 	%f41, %f39, %f40, %f38;
	ld.global.f32 	%f42, [%rd41];
	ld.global.f32 	%f43, [%rd16];
	fma.rn.f32 	%f44, %f42, %f43, %f41;
	ld.global.f32 	%f45, [%rd41+4];
	ld.global.f32 	%f46, [%rd16+4];
	fma.rn.f32 	%f47, %f45, %f46, %f44;
	ld.global.f32 	%f48, [%rd41+8];
	ld.global.f32 	%f49, [%rd16+8];
	fma.rn.f32 	%f50, %f48, %f49, %f47;
	ld.global.f32 	%f51, [%rd41+12];
	ld.global.f32 	%f52, [%rd16+12];
	fma.rn.f32 	%f53, %f51, %f52, %f50;
	ld.global.f32 	%f54, [%rd41+16];
	ld.global.f32 	%f55, [%rd16+16];
	fma.rn.f32 	%f56, %f54, %f55, %f53;
	ld.global.f32 	%f57, [%rd41+20];
	ld.global.f32 	%f58, [%rd16+20];
	fma.rn.f32 	%f59, %f57, %f58, %f56;
	ld.global.f32 	%f60, [%rd41+24];
	ld.global.f32 	%f61, [%rd16+24];
	fma.rn.f32 	%f62, %f60, %f61, %f59;
	ld.global.f32 	%f63, [%rd41+28];
	ld.global.f32 	%f64, [%rd16+28];
	fma.rn.f32 	%f111, %f63, %f64, %f62;
	add.s32 	%r42, %r42, 16;
	add.s64 	%rd41, %rd41, 64;
	add.s32 	%r41, %r41, 16;
	setp.ne.s32 	%p6, %r42, 0;
	@%p6 bra 	$L__BB1_4;
$L__BB1_5:
	setp.eq.s32 	%p7, %r5, 0;
	@%p7 bra 	$L__BB1_14;
	and.b32  	%r13, %r25, 7;
	setp.lt.u32 	%p8, %r5, 8;
	@%p8 bra 	$L__BB1_8;
	add.s32 	%r35, %r44, %r3;
	mul.wide.u32 	%rd17, %r35, 4;
	add.s64 	%rd18, %rd2, %rd17;
	ld.global.f32 	%f66, [%rd18];
	add.s32 	%r36, %r44, %r4;
	mul.wide.s32 	%rd19, %r36, 4;
	add.s64 	%rd20, %rd1, %rd19;
	ld.global.f32 	%f67, [%rd20];
	fma.rn.f32 	%f68, %f66, %f67, %f111;
	cvt.u64.u32 	%rd21, %r3;
	cvt.u64.u32 	%rd22, %r44;
	add.s64 	%rd23, %rd22, %rd21;
	shl.b64 	%rd24, %rd23, 2;
	add.s64 	%rd25, %rd2, %rd24;
	ld.global.f32 	%f69, [%rd25+4];
	ld.global.f32 	%f70, [%rd20+4];
	fma.rn.f32 	%f71, %f69, %f70, %f68;
	ld.global.f32 	%f72, [%rd25+8];
	ld.global.f32 	%f73, [%rd20+8];
	fma.rn.f32 	%f74, %f72, %f73, %f71;
	ld.global.f32 	%f75, [%rd25+12];
	ld.global.f32 	%f76, [%rd20+12];
	fma.rn.f32 	%f77, %f75, %f76, %f74;
	ld.global.f32 	%f78, [%rd25+16];
	ld.global.f32 	%f79, [%rd20+16];
	fma.rn.f32 	%f80, %f78, %f79, %f77;
	ld.global.f32 	%f81, [%rd25+20];
	ld.global.f32 	%f82, [%rd20+20];
	fma.rn.f32 	%f83, %f81, %f82, %f80;
	ld.global.f32 	%f84, [%rd25+24];
	ld.global.f32 	%f85, [%rd20+24];
	fma.rn.f32 	%f86, %f84, %f85, %f83;
	ld.global.f32 	%f87, [%rd25+28];
	ld.global.f32 	%f88, [%rd20+28];
	fma.rn.f32 	%f111, %f87, %f88, %f86;
	add.s32 	%r44, %r44, 8;
$L__BB1_8:
	setp.eq.s32 	%p9, %r13, 0;
	@%p9 bra 	$L__BB1_14;
	and.b32  	%r16, %r25, 3;
	setp.lt.u32 	%p10, %r13, 4;
	@%p10 bra 	$L__BB1_11;
	add.s32 	%r37, %r44, %r3;
	mul.wide.u32 	%rd26, %r37, 4;
	add.s64 	%rd27, %rd2, %rd26;
	ld.global.f32 	%f90, [%rd27];
	add.s32 	%r38, %r44, %r4;
	mul.wide.s32 	%rd28, %r38, 4;
	add.s64 	%rd29, %rd1, %rd28;
	ld.global.f32 	%f91, [%rd29];
	fma.rn.f32 	%f92, %f90, %f91, %f111;
	cvt.u64.u32 	%rd30, %r3;
	cvt.u64.u32 	%rd31, %r44;
	add.s64 	%rd32, %rd31, %rd30;
	shl.b64 	%rd33, %rd32, 2;
	add.s64 	%rd34, %rd2, %rd33;
	ld.global.f32 	%f93, [%rd34+4];
	ld.global.f32 	%f94, [%rd29+4];
	fma.rn.f32 	%f95, %f93, %f94, %f92;
	ld.global.f32 	%f96, [%rd34+8];
	ld.global.f32 	%f97, [%rd29+8];
	fma.rn.f32 	%f98, %f96, %f97, %f95;
	ld.global.f32 	%f99, [%rd34+12];
	ld.global.f32 	%f100, [%rd29+12];
	fma.rn.f32 	%f111, %f99, %f100, %f98;
	add.s32 	%r44, %r44, 4;
$L__BB1_11:
	setp.eq.s32 	%p11, %r16, 0;
	@%p11 bra 	$L__BB1_14;
	add.s32 	%r47, %r44, %r4;
	add.s32 	%r39, %r44, %r3;
	mul.wide.u32 	%rd35, %r39, 4;
	add.s64 	%rd42, %rd2, %rd35;
	neg.s32 	%r46, %r16;
$L__BB1_13:
	.pragma "nounroll";
	mul.wide.s32 	%rd36, %r47, 4;
	add.s64 	%rd37, %rd1, %rd36;
	ld.global.f32 	%f101, [%rd42];
	ld.global.f32 	%f102, [%rd37];
	fma.rn.f32 	%f111, %f101, %f102, %f111;
	add.s32 	%r47, %r47, 1;
	add.s64 	%rd42, %rd42, 4;
	add.s32 	%r46, %r46, 1;
	setp.ne.s32 	%p12, %r46, 0;
	@%p12 bra 	$L__BB1_13;
$L__BB1_14:
	mad.lo.s32 	%r40, %r26, %r1, %r2;
	cvta.to.global.u64 	%rd38, %rd10;
	mul.wide.s32 	%rd39, %r40, 4;
	add.s64 	%rd40, %rd38, %rd39;
	st.global.f32 	[%rd40], %f111;
$L__BB1_15:
	ret;

}
	// .globl	_Z18matmul_at_b_kernelPfS_S_iii
.visible .entry _Z18matmul_at_b_kernelPfS_S_iii(
	.param .u64 .ptr .align 1 _Z18matmul_at_b_kernelPfS_S_iii_param_0,
	.param .u64 .ptr .align 1 _Z18matmul_at_b_kernelPfS_S_iii_param_1,
	.param .u64 .ptr .align 1 _Z18matmul_at_b_kernelPfS_S_iii_param_2,
	.param .u32 _Z18matmul_at_b_kernelPfS_S_iii_param_3,
	.param .u32 _Z18matmul_at_b_kernelPfS_S_iii_param_4,
	.param .u32 _Z18matmul_at_b_kernelPfS_S_iii_param_5
)
{
	.reg .pred 	%p<13>;
	.reg .b32 	%r<44>;
	.reg .b32 	%f<68>;
	.reg .b64 	%rd<53>;

	ld.param.u64 	%rd4, [_Z18matmul_at_b_kernelPfS_S_iii_param_0];
	ld.param.u64 	%rd5, [_Z18matmul_at_b_kernelPfS_S_iii_param_1];
	ld.param.u64 	%rd3, [_Z18matmul_at_b_kernelPfS_S_iii_param_2];
	ld.param.u32 	%r20, [_Z18matmul_at_b_kernelPfS_S_iii_param_3];
	ld.param.u32 	%r21, [_Z18matmul_at_b_kernelPfS_S_iii_param_4];
	ld.param.u32 	%r22, [_Z18matmul_at_b_kernelPfS_S_iii_param_5];
	cvta.to.global.u64 	%rd1, %rd5;
	cvta.to.global.u64 	%rd2, %rd4;
	mov.u32 	%r23, %ctaid.y;
	mov.u32 	%r24, %ntid.y;
	mov.u32 	%r25, %tid.y;
	mad.lo.s32 	%r1, %r23, %r24, %r25;
	mov.u32 	%r26, %ctaid.x;
	mov.u32 	%r27, %ntid.x;
	mov.u32 	%r28, %tid.x;
	mad.lo.s32 	%r2, %r26, %r27, %r28;
	setp.ge.s32 	%p1, %r1, %r21;
	setp.ge.s32 	%p2, %r2, %r22;
	or.pred  	%p3, %p1, %p2;
	@%p3 bra 	$L__BB2_14;
	setp.lt.s32 	%p4, %r20, 1;
	mov.f32 	%f67, 0f00000000;
	@%p4 bra 	$L__BB2_13;
	and.b32  	%r3, %r20, 7;
	setp.lt.u32 	%p5, %r20, 8;
	mov.f32 	%f67, 0f00000000;
	mov.b32 	%r42, 0;
	@%p5 bra 	$L__BB2_5;
	and.b32  	%r42, %r20, 2147483640;
	neg.s32 	%r40, %r42;
	shl.b32 	%r6, %r22, 3;
	shl.b32 	%r7, %r21, 3;
	mov.f32 	%f67, 0f00000000;
	mul.wide.s32 	%rd10, %r21, 4;
	mul.wide.s32 	%rd12, %r22, 4;
	mov.u32 	%r38, %r1;
	mov.u32 	%r39, %r2;
$L__BB2_4:
	.pragma "nounroll";
	mul.wide.s32 	%rd6, %r38, 4;
	add.s64 	%rd7, %rd2, %rd6;
	ld.global.f32 	%f17, [%rd7];
	mul.wide.s32 	%rd8, %r39, 4;
	add.s64 	%rd9, %rd1, %rd8;
	ld.global.f32 	%f18, [%rd9];
	fma.rn.f32 	%f19, %f17, %f18, %f67;
	add.s64 	%rd11, %rd7, %rd10;
	ld.global.f32 	%f20, [%rd11];
	add.s64 	%rd13, %rd9, %rd12;
	ld.global.f32 	%f21, [%rd13];
	fma.rn.f32 	%f22, %f20, %f21, %f19;
	add.s64 	%rd14, %rd11, %rd10;
	ld.global.f32 	%f23, [%rd14];
	add.s64 	%rd15, %rd13, %rd12;
	ld.global.f32 	%f24, [%rd15];
	fma.rn.f32 	%f25, %f23, %f24, %f22;
	add.s64 	%rd16, %rd14, %rd10;
	ld.global.f32 	%f26, [%rd16];
	add.s64 	%rd17, %rd15, %rd12;
	ld.global.f32 	%f27, [%rd17];
	fma.rn.f32 	%f28, %f26, %f27, %f25;
	add.s64 	%rd18, %rd16, %rd10;
	ld.global.f32 	%f29, [%rd18];
	add.s64 	%rd19, %rd17, %rd12;
	ld.global.f32 	%f30, [%rd19];
	fma.rn.f32 	%f31, %f29, %f30, %f28;
	add.s64 	%rd20, %rd18, %rd10;
	ld.global.f32 	%f32, [%rd20];
	add.s64 	%rd21, %rd19, %rd12;
	ld.global.f32 	%f33, [%rd21];
	fma.rn.f32 	%f34, %f32, %f33, %f31;
	add.s64 	%rd22, %rd20, %rd10;
	ld.global.f32 	%f35, [%rd22];
	add.s64 	%rd23, %rd21, %rd12;
	ld.global.f32 	%f36, [%rd23];
	fma.rn.f32 	%f37, %f35, %f36, %f34;
	add.s64 	%rd24, %rd22, %rd10;
	ld.global.f32 	%f38, [%rd24];
	add.s64 	%rd25, %rd23, %rd12;
	ld.global.f32 	%f39, [%rd25];
	fma.rn.f32 	%f67, %f38, %f39, %f37;
	add.s32 	%r40, %r40, 8;
	add.s32 	%r39, %r39, %r6;
	add.s32 	%r38, %r38, %r7;
	setp.ne.s32 	%p6, %r40, 0;
	@%p6 bra 	$L__BB2_4;
$L__BB2_5:
	setp.eq.s32 	%p7, %r3, 0;
	@%p7 bra 	$L__BB2_13;
	and.b32  	%r15, %r20, 3;
	setp.lt.u32 	%p8, %r3, 4;
	@%p8 bra 	$L__BB2_8;
	mad.lo.s32 	%r30, %r42, %r21, %r1;
	mul.wide.s32 	%rd26, %r30, 4;
	add.s64 	%rd27, %rd2, %rd26;
	ld.global.f32 	%f41, [%rd27];
	mad.lo.s32 	%r31, %r42, %r22, %r2;
	mul.wide.s32 	%rd28, %r31, 4;
	add.s64 	%rd29, %rd1, %rd28;
	ld.global.f32 	%f42, [%rd29];
	fma.rn.f32 	%f43, %f41, %f42, %f67;
	mul.wide.s32 	%rd30, %r21, 4;
	add.s64 	%rd31, %rd27, %rd30;
	ld.global.f32 	%f44, [%rd31];
	mul.wide.s32 	%rd32, %r22, 4;
	add.s64 	%rd33, %rd29, %rd32;
	ld.global.f32 	%f45, [%rd33];
	fma.rn.f32 	%f46, %f44, %f45, %f43;
	add.s64 	%rd34, %rd31, %rd30;
	ld.global.f32 	%f47, [%rd34];
	add.s64 	%rd35, %rd33, %rd32;
	ld.global.f32 	%f48, [%rd35];
	fma.rn.f32 	%f49, %f47, %f48, %f46;
	add.s64 	%rd36, %rd34, %rd30;
	ld.global.f32 	%f50, [%rd36];
	add.s64 	%rd37, %rd35, %rd32;
	ld.global.f32 	%f51, [%rd37];
	fma.rn.f32 	%f67, %f50, %f51, %f49;
	add.s32 	%r42, %r42, 4;
$L__BB2_8:
	setp.eq.s32 	%p9, %r15, 0;
	@%p9 bra 	$L__BB2_13;
	setp.eq.s32 	%p10, %r15, 1;
	@%p10 bra 	$L__BB2_11;
	mad.lo.s32 	%r32, %r42, %r21, %r1;
	mul.wide.s32 	%rd38, %r32, 4;
	add.s64 	%rd39, %rd2, %rd38;
	ld.global.f32 	%f53, [%rd39];
	mad.lo.s32 	%r33, %r42, %r22, %r2;
	mul.wide.s32 	%rd40, %r33, 4;
	add.s64 	%rd41, %rd1, %rd40;
	ld.global.f32 	%f54, [%rd41];
	fma.rn.f32 	%f55, %f53, %f54, %f67;
	mul.wide.s32 	%rd42, %r21, 4;
	add.s64 	%rd43, %rd39, %rd42;
	ld.global.f32 	%f56, [%rd43];
	mul.wide.s32 	%rd44, %r22, 4;
	add.s64 	%rd45, %rd41, %rd44;
	ld.global.f32 	%f57, [%rd45];
	fma.rn.f32 	%f67, %f56, %f57, %f55;
	add.s32 	%r42, %r42, 2;
$L__BB2_11:
	and.b32  	%r34, %r20, 1;
	setp.eq.b32 	%p11, %r34, 1;
	not.pred 	%p12, %p11;
	@%p12 bra 	$L__BB2_13;
	mad.lo.s32 	%r35, %r42, %r21, %r1;
	mul.wide.s32 	%rd46, %r35, 4;
	add.s64 	%rd47, %rd2, %rd46;
	ld.global.f32 	%f58, [%rd47];
	mad.lo.s32 	%r36, %r42, %r22, %r2;
	mul.wide.s32 	%rd48, %r36, 4;
	add.s64 	%rd49, %rd1, %rd48;
	ld.global.f32 	%f59, [%rd49];
	fma.rn.f32 	%f67, %f58, %f59, %f67;
$L__BB2_13:
	mad.lo.s32 	%r37, %r22, %r1, %r2;
	cvta.to.global.u64 	%rd50, %rd3;
	mul.wide.s32 	%rd51, %r37, 4;
	add.s64 	%rd52, %rd50, %rd51;
	st.global.f32 	[%rd52], %f67;
$L__BB2_14:
	ret;

}
	// .globl	_Z19relu_forward_kernelPfi
.visible .entry _Z19relu_forward_kernelPfi(
	.param .u64 .ptr .align 1 _Z19relu_forward_kernelPfi_param_0,
	.param .u32 _Z19relu_forward_kernelPfi_param_1
)
{
	.reg .pred 	%p<2>;
	.reg .b32 	%r<6>;
	.reg .b32 	%f<3>;
	.reg .b64 	%rd<5>;

	ld.param.u64 	%rd1, [_Z19relu_forward_kernelPfi_param_0];
	ld.param.u32 	%r2, [_Z19relu_forward_kernelPfi_param_1];
	mov.u32 	%r3, %ctaid.x;
	mov.u32 	%r4, %ntid.x;
	mov.u32 	%r5, %tid.x;
	mad.lo.s32 	%r1, %r3, %r4, %r5;
	setp.ge.s32 	%p1, %r1, %r2;
	@%p1 bra 	$L__BB3_2;
	cvta.to.global.u64 	%rd2, %rd1;
	mul.wide.s32 	%rd3, %r1, 4;
	add.s64 	%rd4, %rd2, %rd3;
	ld.global.f32 	%f1, [%rd4];
	max.f32 	%f2, %f1, 0f00000000;
	st.global.f32 	[%rd4], %f2;
$L__BB3_2:
	ret;

}
	// .globl	_Z19bias_forward_kernelPfS_ii
.visible .entry _Z19bias_forward_kernelPfS_ii(
	.param .u64 .ptr .align 1 _Z19bias_forward_kernelPfS_ii_param_0,
	.param .u64 .ptr .align 1 _Z19bias_forward_kernelPfS_ii_param_1,
	.param .u32 _Z19bias_forward_kernelPfS_ii_param_2,
	.param .u32 _Z19bias_forward_kernelPfS_ii_param_3
)
{
	.reg .pred 	%p<4>;
	.reg .b32 	%r<9>;
	.reg .b32 	%f<4>;
	.reg .b64 	%rd<9>;

	ld.param.u64 	%rd1, [_Z19bias_forward_kernelPfS_ii_param_0];
	ld.param.u64 	%rd2, [_Z19bias_forward_kernelPfS_ii_param_1];
	ld.param.u32 	%r3, [_Z19bias_forward_kernelPfS_ii_param_2];
	ld.param.u32 	%r2, [_Z19bias_forward_kernelPfS_ii_param_3];
	mov.u32 	%r4, %ctaid.x;
	mov.u32 	%r5, %ntid.x;
	mov.u32 	%r6, %tid.x;
	mad.lo.s32 	%r1, %r4, %r5, %r6;
	div.s32 	%r7, %r1, %r2;
	setp.ge.s32 	%p1, %r7, %r3;
	setp.lt.s32 	%p2, %r2, 0;
	or.pred  	%p3, %p2, %p1;
	@%p3 bra 	$L__BB4_2;
	cvta.to.global.u64 	%rd3, %rd2;
	cvta.to.global.u64 	%rd4, %rd1;
	rem.s32 	%r8, %r1, %r2;
	mul.wide.s32 	%rd5, %r8, 4;
	add.s64 	%rd6, %rd3, %rd5;
	ld.global.f32 	%f1, [%rd6];
	mul.wide.s32 	%rd7, %r1, 4;
	add.s64 	%rd8, %rd4, %rd7;
	ld.global.f32 	%f2, [%rd8];
	add.f32 	%f3, %f1, %f2;
	st.global.f32 	[%rd8], %f3;
$L__BB4_2:
	ret;

}
	// .globl	_Z14softmax_kernelPfii
.visible .entry _Z14softmax_kernelPfii(
	.param .u64 .ptr .align 1 _Z14softmax_kernelPfii_param_0,
	.param .u32 _Z14softmax_kernelPfii_param_1,
	.param .u32 _Z14softmax_kernelPfii_param_2
)
{
	.reg .pred 	%p<29>;
	.reg .b32 	%r<111>;
	.reg .b32 	%f<393>;
	.reg .b64 	%rd<77>;

	ld.param.u64 	%rd17, [_Z14softmax_kernelPfii_param_0];
	ld.param.u32 	%r48, [_Z14softmax_kernelPfii_param_1];
	ld.param.u32 	%r47, [_Z14softmax_kernelPfii_param_2];
	cvta.to.global.u64 	%rd1, %rd17;
	mov.u32 	%r1, %ctaid.x;
	setp.ge.s32 	%p1, %r1, %r48;
	@%p1 bra 	$L__BB5_40;
	mul.lo.s32 	%r2, %r47, %r1;
	mul.wide.s32 	%rd18, %r2, 4;
	add.s64 	%rd19, %rd1, %rd18;
	ld.global.f32 	%f383, [%rd19];
	setp.lt.s32 	%p2, %r47, 2;
	@%p2 bra 	$L__BB5_15;
	add.s32 	%r3, %r47, -1;
	add.s32 	%r50, %r47, -2;
	and.b32  	%r4, %r3, 15;
	setp.lt.u32 	%p3, %r50, 15;
	mov.b32 	%r97, 1;
	@%p3 bra 	$L__BB5_6;
	and.b32  	%r52, %r3, -16;
	neg.s32 	%r101, %r52;
	add.s32 	%r53, %r2, 1;
	mul.wide.u32 	%rd20, %r53, 4;
	add.s64 	%rd21, %rd20, %rd1;
	add.s64 	%rd73, %rd21, 32;
	mov.b32 	%r100, 0;
$L__BB5_4:
	.pragma "nounroll";
	ld.global.f32 	%f28, [%rd73+-32];
	max.f32 	%f29, %f383, %f28;
	ld.global.f32 	%f30, [%rd73+-28];
	max.f32 	%f31, %f29, %f30;
	ld.global.f32 	%f32, [%rd73+-24];
	max.f32 	%f33, %f31, %f32;
	ld.global.f32 	%f34, [%rd73+-20];
	max.f32 	%f35, %f33, %f34;
	ld.global.f32 	%f36, [%rd73+-16];
	max.f32 	%f37, %f35, %f36;
	ld.global.f32 	%f38, [%rd73+-12];
	max.f32 	%f39, %f37, %f38;
	ld.global.f32 	%f40, [%rd73+-8];
	max.f32 	%f41, %f39, %f40;
	ld.global.f32 	%f42, [%rd73+-4];
	max.f32 	%f43, %f41, %f42;
	ld.global.f32 	%f44, [%rd73];
	max.f32 	%f45, %f43, %f44;
	ld.global.f32 	%f46, [%rd73+4];
	max.f32 	%f47, %f45, %f46;
	ld.global.f32 	%f48, [%rd73+8];
	max.f32 	%f49, %f47, %f48;
	ld.global.f32 	%f50, [%rd73+12];
	max.f32 	%f51, %f49, %f50;
	ld.global.f32 	%f52, [%rd73+16];
	max.f32 	%f53, %f51, %f52;
	ld.global.f32 	%f54, [%rd73+20];
	max.f32 	%f55, %f53, %f54;
	ld.global.f32 	%f56, [%rd73+24];
	max.f32 	%f57, %f55, %f56;
	ld.global.f32 	%f58, [%rd73+28];
	max.f32 	%f383, %f57, %f58;
	add.s32 	%r101, %r101, 16;
	add.s32 	%r100, %r100, 16;
	add.s64 	%rd73, %rd73, 64;
	setp.eq.s32 	%p4, %r101, 0;
	@%p4 bra 	$L__BB5_5;
	bra.uni 	$L__BB5_4;
$L__BB5_5:
	add.s32 	%r97, %r100, 1;
$L__BB5_6:
	setp.eq.s32 	%p5, %r4, 0;
	@%p5 bra 	$L__BB5_15;
	and.b32  	%r8, %r3, 7;
	setp.lt.u32 	%p6, %r4, 8;
	@%p6 bra 	$L__BB5_9;
	add.s32 	%r54, %r97, %r2;
	mul.wide.u32 	%rd22, %r54, 4;
	add.s64 	%rd23, %rd1, %rd22;
	ld.global.f32 	%f60, [%rd23];
	max.f32 	%f61, %f383, %f60;
	cvt.u64.u32 	%rd24, %r2;
	cvt.u64.u32 	%rd25, %r97;
	add.s64 	%rd26, %rd25, %rd24;
	shl.b64 	%rd27, %rd26, 2;
	add.s64 	%rd28, %rd1, %rd27;
	ld.global.f32 	%f62, [%rd28+4];
	max.f32 	%f63, %f61, %f62;
	ld.global.f32 	%f64, [%rd28+8];
	max.f32 	%f65, %f63, %f64;
	ld.global.f32 	%f66, [%rd28+12];
	max.f32 	%f67, %f65, %f66;
	ld.global.f32 	%f68, [%rd28+16];
	max.f32 	%f69, %f67, %f68;
	ld.global.f32 	%f70, [%rd28+20];
	max.f32 	%f71, %f69, %f70;
	ld.global.f32 	%f72, [%rd28+24];
	max.f32 	%f73, %f71, %f72;
	ld.global.f32 	%f74, [%rd28+28];
	max.f32 	%f383, %f73, %f74;
	add.s32 	%r97, %r97, 8;
$L__BB5_9:
	setp.eq.s32 	%p7, %r8, 0;
	@%p7 bra 	$L__BB5_15;
	and.b32  	%r11, %r3, 3;
	setp.lt.u32 	%p8, %r8, 4;
	@%p8 bra 	$L__BB5_12;
	add.s32 	%r55, %r97, %r2;
	mul.wide.u32 	%rd29, %r55, 4;
	add.s64 	%rd30, %rd1, %rd29;
	ld.global.f32 	%f76, [%rd30];
	max.f32 	%f77, %f383, %f76;
	cvt.u64.u32 	%rd31, %r2;
	cvt.u64.u32 	%rd32, %r97;
	add.s64 	%rd33, %rd32, %rd31;
	shl.b64 	%rd34, %rd33, 2;
	add.s64 	%rd35, %rd1, %rd34;
	ld.global.f32 	%f78, [%rd35+4];
	max.f32 	%f79, %f77, %f78;
	ld.global.f32 	%f80, [%rd35+8];
	max.f32 	%f81, %f79, %f80;
	ld.global.f32 	%f82, [%rd35+12];
	max.f32 	%f383, %f81, %f82;
	add.s32 	%r97, %r97, 4;
$L__BB5_12:
	setp.eq.s32 	%p9, %r11, 0;
	@%p9 bra 	$L__BB5_15;
	add.s32 	%r56, %r97, %r2;
	mul.wide.u32 	%rd36, %r56, 4;
	add.s64 	%rd72, %rd1, %rd36;
	neg.s32 	%r99, %r11;
$L__BB5_14:
	.pragma "nounroll";
	ld.global.f32 	%f83, [%rd72];
	max.f32 	%f383, %f383, %f83;
	add.s64 	%rd72, %rd72, 4;
	add.s32 	%r99, %r99, 1;
	setp.ne.s32 	%p10, %r99, 0;
	@%p10 bra 	$L__BB5_14;
$L__BB5_15:
	setp.lt.s32 	%p11, %r47, 1;
	mov.f32 	%f391, 0f00000000;
	@%p11 bra 	$L__BB5_27;
	and.b32  	%r17, %r47, 7;
	setp.lt.u32 	%p12, %r47, 8;
	mov.f32 	%f391, 0f00000000;
	mov.b32 	%r102, 0;
	@%p12 bra 	$L__BB5_19;
	and.b32  	%r102, %r47, 2147483640;
	neg.s32 	%r105, %r102;
	mul.wide.u32 	%rd37, %r2, 4;
	add.s64 	%rd38, %rd37, %rd1;
	add.s64 	%rd74, %rd38, 16;
	mov.f32 	%f391, 0f00000000;
$L__BB5_18:
	.pragma "nounroll";
	ld.global.f32 	%f88, [%rd74+-16];
	sub.f32 	%f89, %f88, %f383;
	fma.rn.f32 	%f90, %f89, 0f3BBB989D, 0f3F000000;
	cvt.sat.f32.f32 	%f91, %f90;
	mov.f32 	%f92, 0f4B400001;
	mov.f32 	%f93, 0f437C0000;
	fma.rm.f32 	%f94, %f91, %f93, %f92;
	add.f32 	%f95, %f94, 0fCB40007F;
	neg.f32 	%f96, %f95;
	fma.rn.f32 	%f97, %f89, 0f3FB8AA3B, %f96;
	fma.rn.f32 	%f98, %f89, 0f32A57060, %f97;
	mov.b32 	%r58, %f94;
	shl.b32 	%r59, %r58, 23;
	mov.b32 	%f99, %r59;
	ex2.approx.ftz.f32 	%f100, %f98;
	mul.f32 	%f101, %f100, %f99;
	st.global.f32 	[%rd74+-16], %f101;
	add.f32 	%f102, %f391, %f101;
	ld.global.f32 	%f103, [%rd74+-12];
	sub.f32 	%f104, %f103, %f383;
	fma.rn.f32 	%f105, %f104, 0f3BBB989D, 0f3F000000;
	cvt.sat.f32.f32 	%f106, %f105;
	fma.rm.f32 	%f107, %f106, %f93, %f92;
	add.f32 	%f108, %f107, 0fCB40007F;
	neg.f32 	%f109, %f108;
	fma.rn.f32 	%f110, %f104, 0f3FB8AA3B, %f109;
	fma.rn.f32 	%f111, %f104, 0f32A57060, %f110;
	mov.b32 	%r60, %f107;
	shl.b32 	%r61, %r60, 23;
	mov.b32 	%f112, %r61;
	ex2.approx.ftz.f32 	%f113, %f111;
	mul.f32 	%f114, %f113, %f112;
	st.global.f32 	[%rd74+-12], %f114;
	add.f32 	%f115, %f102, %f114;
	ld.global.f32 	%f116, [%rd74+-8];
	sub.f32 	%f117, %f116, %f383;
	fma.rn.f32 	%f118, %f117, 0f3BBB989D, 0f3F000000;
	cvt.sat.f32.f32 	%f119, %f118;
	fma.rm.f32 	%f120, %f119, %f93, %f92;
	add.f32 	%f121, %f120, 0fCB40007F;
	neg.f32 	%f122, %f121;
	fma.rn.f32 	%f123, %f117, 0f3FB8AA3B, %f122;
	fma.rn.f32 	%f124, %f117, 0f32A57060, %f123;
	mov.b32 	%r62, %f120;
	shl.b32 	%r63, %r62, 23;
	mov.b32 	%f125, %r63;
	ex2.approx.ftz.f32 	%f126, %f124;
	mul.f32 	%f127, %f126, %f125;
	st.global.f32 	[%rd74+-8], %f127;
	add.f32 	%f128, %f115, %f127;
	ld.global.f32 	%f129, [%rd74+-4];
	sub.f32 	%f130, %f129, %f383;
	fma.rn.f32 	%f131, %f130, 0f3BBB989D, 0f3F000000;
	cvt.sat.f32.f32 	%f132, %f131;
	fma.rm.f32 	%f133, %f132, %f93, %f92;
	add.f32 	%f134, %f133, 0fCB40007F;
	neg.f32 	%f135, %f134;
	fma.rn.f32 	%f136, %f130, 0f3FB8AA3B, %f135;
	fma.rn.f32 	%f137, %f130, 0f32A57060, %f136;
	mov.b32 	%r64, %f133;
	shl.b32 	%r65, %r64, 23;
	mov.b32 	%f138, %r65;
	ex2.approx.ftz.f32 	%f139, %f137;
	mul.f32 	%f140, %f139, %f138;
	st.global.f32 	[%rd74+-4], %f140;
	add.f32 	%f141, %f128, %f140;
	ld.global.f32 	%f142, [%rd74];
	sub.f32 	%f143, %f142, %f383;
	fma.rn.f32 	%f144, %f143, 0f3BBB989D, 0f3F000000;
	cvt.sat.f32.f32 	%f145, %f144;
	fma.rm.f32 	%f146, %f145, %f93, %f92;
	add.f32 	%f147, %f146, 0fCB40007F;
	neg.f32 	%f148, %f147;
	fma.rn.f32 	%f149, %f143, 0f3FB8AA3B, %f148;
	fma.rn.f32 	%f150, %f143, 0f32A57060, %f149;
	mov.b32 	%r66, %f146;
	shl.b32 	%r67, %r66, 23;
	mov.b32 	%f151, %r67;
	ex2.approx.ftz.f32 	%f152, %f150;
	mul.f32 	%f153, %f152, %f151;
	st.global.f32 	[%rd74], %f153;
	add.f32 	%f154, %f141, %f153;
	ld.global.f32 	%f155, [%rd74+4];
	sub.f32 	%f156, %f155, %f383;
	fma.rn.f32 	%f157, %f156, 0f3BBB989D, 0f3F000000;
	cvt.sat.f32.f32 	%f158, %f157;
	fma.rm.f32 	%f159, %f158, %f93, %f92;
	add.f32 	%f160, %f159, 0fCB40007F;
	neg.f32 	%f161, %f160;
	fma.rn.f32 	%f162, %f156, 0f3FB8AA3B, %f161;
	fma.rn.f32 	%f163, %f156, 0f32A57060, %f162;
	mov.b32 	%r68, %f159;
	shl.b32 	%r69, %r68, 23;
	mov.b32 	%f164, %r69;
	ex2.approx.ftz.f32 	%f165, %f163;
	mul.f32 	%f166, %f165, %f164;
	st.global.f32 	[%rd74+4], %f166;
	add.f32 	%f167, %f154, %f166;
	ld.global.f32 	%f168, [%rd74+8];
	sub.f32 	%f169, %f168, %f383;
	fma.rn.f32 	%f170, %f169, 0f3BBB989D, 0f3F000000;
	cvt.sat.f32.f32 	%f171, %f170;
	fma.rm.f32 	%f172, %f171, %f93, %f92;
	add.f32 	%f173, %f172, 0fCB40007F;
	neg.f32 	%f174, %f173;
	fma.rn.f32 	%f175, %f169, 0f3FB8AA3B, %f174;
	fma.rn.f32 	%f176, %f169, 0f32A57060, %f175;
	mov.b32 	%r70, %f172;
	shl.b32 	%r71, %r70, 23;
	mov.b32 	%f177, %r71;
	ex2.approx.ftz.f32 	%f178, %f176;
	mul.f32 	%f179, %f178, %f177;
	st.global.f32 	[%rd74+8], %f179;
	add.f32 	%f180, %f167, %f179;
	ld.global.f32 	%f181, [%rd74+12];
	sub.f32 	%f182, %f181, %f383;
	fma.rn.f32 	%f183, %f182, 0f3BBB989D, 0f3F000000;
	cvt.sat.f32.f32 	%f184, %f183;
	fma.rm.f32 	%f185, %f184, %f93, %f92;
	add.f32 	%f186, %f185, 0fCB40007F;
	neg.f32 	%f187, %f186;
	fma.rn.f32 	%f188, %f182, 0f3FB8AA3B, %f187;
	fma.rn.f32 	%f189, %f182, 0f32A57060, %f188;
	mov.b32 	%r72, %f185;
	shl.b32 	%r73, %r72, 23;
	mov.b32 	%f190, %r73;
	ex2.approx.ftz.f32 	%f191, %f189;
	mul.f32 	%f192, %f191, %f190;
	st.global.f32 	[%rd74+12], %f192;
	add.f32 	%f391, %f180, %f192;
	add.s32 	%r105, %r105, 8;
	add.s64 	%rd74, %rd74, 32;
	setp.eq.s32 	%p13, %r105, 0;
	@%p13 bra 	$L__BB5_19;
	bra.uni 	$L__BB5_18;
$L__BB5_19:
	setp.eq.s32 	%p14, %r17, 0;
	@%p14 bra 	$L__BB5_27;
	and.b32  	%r25, %r47, 3;
	setp.lt.u32 	%p15, %r17, 4;
	@%p15 bra 	$L__BB5_22;
	add.s32 	%r74, %r102, %r2;
	mul.wide.u32 	%rd39, %r74, 4;
	add.s64 	%rd40, %rd1, %rd39;
	ld.global.f32 	%f194, [%rd40];
	sub.f32 	%f195, %f194, %f383;
	fma.rn.f32 	%f196, %f195, 0f3BBB989D, 0f3F000000;
	cvt.sat.f32.f32 	%f197, %f196;
	mov.f32 	%f198, 0f4B400001;
	mov.f32 	%f199, 0f437C0000;
	fma.rm.f32 	%f200, %f197, %f199, %f198;
	add.f32 	%f201, %f200, 0fCB40007F;
	neg.f32 	%f202, %f201;
	fma.rn.f32 	%f203, %f195, 0f3FB8AA3B, %f202;
	fma.rn.f32 	%f204, %f195, 0f32A57060, %f203;
	mov.b32 	%r75, %f200;
	shl.b32 	%r76, %r75, 23;
	mov.b32 	%f205, %r76;
	ex2.approx.ftz.f32 	%f206, %f204;
	mul.f32 	%f207, %f206, %f205;
	st.global.f32 	[%rd40], %f207;
	add.f32 	%f208, %f391, %f207;
	cvt.u64.u32 	%rd41, %r2;
	cvt.u64.u32 	%rd42, %r102;
	add.s64 	%rd43, %rd42, %rd41;
	shl.b64 	%rd44, %rd43, 2;
	add.s64 	%rd45, %rd1, %rd44;
	ld.global.f32 	%f209, [%rd45+4];
	sub.f32 	%f210, %f209, %f383;
	fma.rn.f32 	%f211, %f210, 0f3BBB989D, 0f3F000000;
	cvt.sat.f32.f32 	%f212, %f211;
	fma.rm.f32 	%f213, %f212, %f199, %f198;
	add.f32 	%f214, %f213, 0fCB40007F;
	neg.f32 	%f215, %f214;
	fma.rn.f32 	%f216, %f210, 0f3FB8AA3B, %f215;
	fma.rn.f32 	%f217, %f210, 0f32A57060, %f216;
	mov.b32 	%r77, %f213;
	shl.b32 	%r78, %r77, 23;
	mov.b32 	%f218, %r78;
	ex2.approx.ftz.f32 	%f219, %f217;
	mul.f32 	%f220, %f219, %f218;
	st.global.f32 	[%rd45+4], %f220;
	add.f32 	%f221, %f208, %f220;
	ld.global.f32 	%f222, [%rd45+8];
	sub.f32 	%f223, %f222, %f383;
	fma.rn.f32 	%f224, %f223, 0f3BBB989D, 0f3F000000;
	cvt.sat.f32.f32 	%f225, %f224;
	fma.rm.f32 	%f226, %f225, %f199, %f198;
	add.f32 	%f227, %f226, 0fCB40007F;
	neg.f32 	%f228, %f227;
	fma.rn.f32 	%f229, %f223, 0f3FB8AA3B, %f228;
	fma.rn.f32 	%f230, %f223, 0f32A57060, %f229;
	mov.b32 	%r79, %f226;
	shl.b32 	%r80, %r79, 23;
	mov.b32 	%f231, %r80;
	ex2.approx.ftz.f32 	%f232, %f230;
	mul.f32 	%f233, %f232, %f231;
	st.global.f32 	[%rd45+8], %f233;
	add.f32 	%f234, %f221, %f233;
	ld.global.f32 	%f235, [%rd45+12];
	sub.f32 	%f236, %f235, %f383;
	fma.rn.f32 	%f237, %f236, 0f3BBB989D, 0f3F000000;
	cvt.sat.f32.f32 	%f238, %f237;
	fma.rm.f32 	%f239, %f238, %f199, %f198;
	add.f32 	%f240, %f239, 0fCB40007F;
	neg.f32 	%f241, %f240;
	fma.rn.f32 	%f242, %f236, 0f3FB8AA3B, %f241;
	fma.rn.f32 	%f243, %f236, 0f32A57060, %f242;
	mov.b32 	%r81, %f239;
	shl.b32 	%r82, %r81, 23;
	mov.b32 	%f244, %r82;
	ex2.approx.ftz.f32 	%f245, %f243;
	mul.f32 	%f246, %f245, %f244;
	st.global.f32 	[%rd45+12], %f246;
	add.f32 	%f391, %f234, %f246;
	add.s32 	%r102, %r102, 4;
$L__BB5_22:
	setp.eq.s32 	%p16, %r25, 0;
	@%p16 bra 	$L__BB5_27;
	setp.eq.s32 	%p17, %r25, 1;
	@%p17 bra 	$L__BB5_25;
	add.s32 	%r83, %r102, %r2;
	mul.wide.u32 	%rd46, %r83, 4;
	add.s64 	%rd47, %rd1, %rd46;
	ld.global.f32 	%f248, [%rd47];
	sub.f32 	%f249, %f248, %f383;
	fma.rn.f32 	%f250, %f249, 0f3BBB989D, 0f3F000000;
	cvt.sat.f32.f32 	%f251, %f250;
	mov.f32 	%f252, 0f4B400001;
	mov.f32 	%f253, 0f437C0000;
	fma.rm.f32 	%f254, %f251, %f253, %f252;
	add.f32 	%f255, %f254, 0fCB40007F;
	neg.f32 	%f256, %f255;
	fma.rn.f32 	%f257, %f249, 0f3FB8AA3B, %f256;
	fma.rn.f32 	%f258, %f249, 0f32A57060, %f257;
	mov.b32 	%r84, %f254;
	shl.b32 	%r85, %r84, 23;
	mov.b32 	%f259, %r85;
	ex2.approx.ftz.f32 	%f260, %f258;
	mul.f32 	%f261, %f260, %f259;
	st.global.f32 	[%rd47], %f261;
	add.f32 	%f262, %f391, %f261;
	cvt.u64.u32 	%rd48, %r2;
	cvt.u64.u32 	%rd49, %r102;
	add.s64 	%rd50, %rd49, %rd48;
	shl.b64 	%rd51, %rd50, 2;
	add.s64 	%rd52, %rd1, %rd51;
	ld.global.f32 	%f263, [%rd52+4];
	sub.f32 	%f264, %f263, %f383;
	fma.rn.f32 	%f265, %f264, 0f3BBB989D, 0f3F000000;
	cvt.sat.f32.f32 	%f266, %f265;
	fma.rm.f32 	%f267, %f266, %f253, %f252;
	add.f32 	%f268, %f267, 0fCB40007F;
	neg.f32 	%f269, %f268;
	fma.rn.f32 	%f270, %f264, 0f3FB8AA3B, %f269;
	fma.rn.f32 	%f271, %f264, 0f32A57060, %f270;
	mov.b32 	%r86, %f267;
	shl.b32 	%r87, %r86, 23;
	mov.b32 	%f272, %r87;
	ex2.approx.ftz.f32 	%f273, %f271;
	mul.f32 	%f274, %f273, %f272;
	st.global.f32 	[%rd52+4], %f274;
	add.f32 	%f391, %f262, %f274;
	add.s32 	%r102, %r102, 2;
$L__BB5_25:
	and.b32  	%r88, %r47, 1;
	setp.eq.b32 	%p18, %r88, 1;
	not.pred 	%p19, %p18;
	@%p19 bra 	$L__BB5_27;
	add.s32 	%r89, %r102, %r2;
	mul.wide.u32 	%rd53, %r89, 4;
	add.s64 	%rd54, %rd1, %rd53;
	ld.global.f32 	%f275, [%rd54];
	sub.f32 	%f276, %f275, %f383;
	fma.rn.f32 	%f277, %f276, 0f3BBB989D, 0f3F000000;
	cvt.sat.f32.f32 	%f278, %f277;
	mov.f32 	%f279, 0f4B400001;
	mov.f32 	%f280, 0f437C0000;
	fma.rm.f32 	%f281, %f278, %f280, %f279;
	add.f32 	%f282, %f281, 0fCB40007F;
	neg.f32 	%f283, %f282;
	fma.rn.f32 	%f284, %f276, 0f3FB8AA3B, %f283;
	fma.rn.f32 	%f285, %f276, 0f32A57060, %f284;
	mov.b32 	%r90, %f281;
	shl.b32 	%r91, %r90, 23;
	mov.b32 	%f286, %r91;
	ex2.approx.ftz.f32 	%f287, %f285;
	mul.f32 	%f288, %f287, %f286;
	st.global.f32 	[%rd54], %f288;
	add.f32 	%f391, %f391, %f288;
$L__BB5_27:
	setp.lt.s32 	%p20, %r47, 1;
	@%p20 bra 	$L__BB5_40;
	and.b32  	%r30, %r47, 15;
	setp.lt.u32 	%p21, %r47, 16;
	mov.b32 	%r107, 0;
	@%p21 bra 	$L__BB5_31;
	and.b32  	%r107, %r47, 2147483632;
	neg.s32 	%r106, %r107;
	mul.wide.u32 	%rd55, %r2, 4;
	add.s64 	%rd56, %rd55, %rd1;
	add.s64 	%rd75, %rd56, 32;
$L__BB5_30:
	.pragma "nounroll";
	ld.global.f32 	%f289, [%rd75+-32];
	div.rn.f32 	%f290, %f289, %f391;
	max.f32 	%f291, %f290, 0f33D6BF95;
	st.global.f32 	[%rd75+-32], %f291;
	ld.global.f32 	%f292, [%rd75+-28];
	div.rn.f32 	%f293, %f292, %f391;
	max.f32 	%f294, %f293, 0f33D6BF95;
	st.global.f32 	[%rd75+-28], %f294;
	ld.global.f32 	%f295, [%rd75+-24];
	div.rn.f32 	%f296, %f295, %f391;
	max.f32 	%f297, %f296, 0f33D6BF95;
	st.global.f32 	[%rd75+-24], %f297;
	ld.global.f32 	%f298, [%rd75+-20];
	div.rn.f32 	%f299, %f298, %f391;
	max.f32 	%f300, %f299, 0f33D6BF95;
	st.global.f32 	[%rd75+-20], %f300;
	ld.global.f32 	%f301, [%rd75+-16];
	div.rn.f32 	%f302, %f301, %f391;
	max.f32 	%f303, %f302, 0f33D6BF95;
	st.global.f32 	[%rd75+-16], %f303;
	ld.global.f32 	%f304, [%rd75+-12];
	div.rn.f32 	%f305, %f304, %f391;
	max.f32 	%f306, %f305, 0f33D6BF95;
	st.global.f32 	[%rd75+-12], %f306;
	ld.global.f32 	%f307, [%rd75+-8];
	div.rn.f32 	%f308, %f307, %f391;
	max.f32 	%f309, %f308, 0f33D6BF95;
	st.global.f32 	[%rd75+-8], %f309;
	ld.global.f32 	%f310, [%rd75+-4];
	div.rn.f32 	%f311, %f310, %f391;
	max.f32 	%f312, %f311, 0f33D6BF95;
	st.global.f32 	[%rd75+-4], %f312;
	ld.global.f32 	%f313, [%rd75];
	div.rn.f32 	%f314, %f313, %f391;
	max.f32 	%f315, %f314, 0f33D6BF95;
	st.global.f32 	[%rd75], %f315;
	ld.global.f32 	%f316, [%rd75+4];
	div.rn.f32 	%f317, %f316, %f391;
	max.f32 	%f318, %f317, 0f33D6BF95;
	st.global.f32 	[%rd75+4], %f318;
	ld.global.f32 	%f319, [%rd75+8];
	div.rn.f32 	%f320, %f319, %f391;
	max.f32 	%f321, %f320, 0f33D6BF95;
	st.global.f32 	[%rd75+8], %f321;
	ld.global.f32 	%f322, [%rd75+12];
	div.rn.f32 	%f323, %f322, %f391;
	max.f32 	%f324, %f323, 0f33D6BF95;
	st.global.f32 	[%rd75+12], %f324;
	ld.global.f32 	%f325, [%rd75+16];
	div.rn.f32 	%f326, %f325, %f391;
	max.f32 	%f327, %f326, 0f33D6BF95;
	st.global.f32 	[%rd75+16], %f327;
	ld.global.f32 	%f328, [%rd75+20];
	div.rn.f32 	%f329, %f328, %f391;
	max.f32 	%f330, %f329, 0f33D6BF95;
	st.global.f32 	[%rd75+20], %f330;
	ld.global.f32 	%f331, [%rd75+24];
	div.rn.f32 	%f332, %f331, %f391;
	max.f32 	%f333, %f332, 0f33D6BF95;
	st.global.f32 	[%rd75+24], %f333;
	ld.global.f32 	%f334, [%rd75+28];
	div.rn.f32 	%f335, %f334, %f391;
	max.f32 	%f336, %f335, 0f33D6BF95;
	st.global.f32 	[%rd75+28], %f336;
	add.s32 	%r106, %r106, 16;
	add.s64 	%rd75, %rd75, 64;
	setp.ne.s32 	%p22, %r106, 0;
	@%p22 bra 	$L__BB5_30;
$L__BB5_31:
	setp.eq.s32 	%p23, %r30, 0;
	@%p23 bra 	$L__BB5_40;
	and.b32  	%r38, %r47, 7;
	setp.lt.u32 	%p24, %r30, 8;
	@%p24 bra 	$L__BB5_34;
	add.s32 	%r93, %r107, %r2;
	mul.wide.u32 	%rd57, %r93, 4;
	add.s64 	%rd58, %rd1, %rd57;
	ld.global.f32 	%f337, [%rd58];
	div.rn.f32 	%f338, %f337, %f391;
	max.f32 	%f339, %f338, 0f33D6BF95;
	st.global.f32 	[%rd58], %f339;
	cvt.u64.u32 	%rd59, %r2;
	cvt.u64.u32 	%rd60, %r107;
	add.s64 	%rd61, %rd60, %rd59;
	shl.b64 	%rd62, %rd61, 2;
	add.s64 	%rd63, %rd1, %rd62;
	ld.global.f32 	%f340, [%rd63+4];
	div.rn.f32 	%f341, %f340, %f391;
	max.f32 	%f342, %f341, 0f33D6BF95;
	st.global.f32 	[%rd63+4], %f342;
	ld.global.f32 	%f343, [%rd63+8];
	div.rn.f32 	%f344, %f343, %f391;
	max.f32 	%f345, %f344, 0f33D6BF95;
	st.global.f32 	[%rd63+8], %f345;
	ld.global.f32 	%f346, [%rd63+12];
	div.rn.f32 	%f347, %f346, %f391;
	max.f32 	%f348, %f347, 0f33D6BF95;
	st.global.f32 	[%rd63+12], %f348;
	ld.global.f32 	%f349, [%rd63+16];
	div.rn.f32 	%f350, %f349, %f391;
	max.f32 	%f351, %f350, 0f33D6BF95;
	st.global.f32 	[%rd63+16], %f351;
	ld.global.f32 	%f352, [%rd63+20];
	div.rn.f32 	%f353, %f352, %f391;
	max.f32 	%f354, %f353, 0f33D6BF95;
	st.global.f32 	[%rd63+20], %f354;
	ld.global.f32 	%f355, [%rd63+24];
	div.rn.f32 	%f356, %f355, %f391;
	max.f32 	%f357, %f356, 0f33D6BF95;
	st.global.f32 	[%rd63+24], %f357;
	ld.global.f32 	%f358, [%rd63+28];
	div.rn.f32 	%f359, %f358, %f391;
	max.f32 	%f360, %f359, 0f33D6BF95;
	st.global.f32 	[%rd63+28], %f360;
	add.s32 	%r107, %r107, 8;
$L__BB5_34:
	setp.eq.s32 	%p25, %r38, 0;
	@%p25 bra 	$L__BB5_40;
	and.b32  	%r41, %r47, 3;
	setp.lt.u32 	%p26, %r38, 4;
	@%p26 bra 	$L__BB5_37;
	add.s32 	%r94, %r107, %r2;
	mul.wide.u32 	%rd64, %r94, 4;
	add.s64 	%rd65, %rd1, %rd64;
	ld.global.f32 	%f361, [%rd65];
	div.rn.f32 	%f362, %f361, %f391;
	max.f32 	%f363, %f362, 0f33D6BF95;
	st.global.f32 	[%rd65], %f363;
	cvt.u64.u32 	%rd66, %r2;
	cvt.u64.u32 	%rd67, %r107;
	add.s64 	%rd68, %rd67, %rd66;
	shl.b64 	%rd69, %rd68, 2;
	add.s64 	%rd70, %rd1, %rd69;
	ld.global.f32 	%f364, [%rd70+4];
	div.rn.f32 	%f365, %f364, %f391;
	max.f32 	%f366, %f365, 0f33D6BF95;
	st.global.f32 	[%rd70+4], %f366;
	ld.global.f32 	%f367, [%rd70+8];
	div.rn.f32 	%f368, %f367, %f391;
	max.f32 	%f369, %f368, 0f33D6BF95;
	st.global.f32 	[%rd70+8], %f369;
	ld.global.f32 	%f370, [%rd70+12];
	div.rn.f32 	%f371, %f370, %f391;
	max.f32 	%f372, %f371, 0f33D6BF95;
	st.global.f32 	[%rd70+12], %f372;
	add.s32 	%r107, %r107, 4;
$L__BB5_37:
	setp.eq.s32 	%p27, %r41, 0;
	@%p27 bra 	$L__BB5_40;
	add.s32 	%r95, %r107, %r2;
	mul.wide.u32 	%rd71, %r95, 4;
	add.s64 	%rd76, %rd1, %rd71;
	neg.s32 	%r110, %r41;
$L__BB5_39:
	.pragma "nounroll";
	ld.global.f32 	%f373, [%rd76];
	div.rn.f32 	%f374, %f373, %f391;
	max.f32 	%f375, %f374, 0f33D6BF95;
	st.global.f32 	[%rd76], %f375;
	add.s64 	%rd76, %rd76, 4;
	add.s32 	%r110, %r110, 1;
	setp.ne.s32 	%p28, %r110, 0;
	@%p28 bra 	$L__BB5_39;
$L__BB5_40:
	ret;

}
	// .globl	_Z16zero_grad_kernelPfi
.visible .entry _Z16zero_grad_kernelPfi(
	.param .u64 .ptr .align 1 _Z16zero_grad_kernelPfi_param_0,
	.param .u32 _Z16zero_grad_kernelPfi_param_1
)
{
	.reg .pred 	%p<2>;
	.reg .b32 	%r<7>;
	.reg .b64 	%rd<5>;

	ld.param.u64 	%rd1, [_Z16zero_grad_kernelPfi_param_0];
	ld.param.u32 	%r2, [_Z16zero_grad_kernelPfi_param_1];
	mov.u32 	%r3, %ctaid.x;
	mov.u32 	%r4, %ntid.x;
	mov.u32 	%r5, %tid.x;
	mad.lo.s32 	%r1, %r3, %r4, %r5;
	setp.ge.s32 	%p1, %r1, %r2;
	@%p1 bra 	$L__BB6_2;
	cvta.to.global.u64 	%rd2, %rd1;
	mul.wide.s32 	%rd3, %r1, 4;
	add.s64 	%rd4, %rd2, %rd3;
	mov.b32 	%r6, 0;
	st.global.u32 	[%rd4], %r6;
$L__BB6_2:
	ret;

}
	// .globl	_Z31compute_output_gradients_kernelPfS_Pii
.visible .entry _Z31compute_output_gradients_kernelPfS_Pii(
	.param .u64 .ptr .align 1 _Z31compute_output_gradients_kernelPfS_Pii_param_0,
	.param .u64 .ptr .align 1 _Z31compute_output_gradients_kernelPfS_Pii_param_1,
	.param .u64 .ptr .align 1 _Z31compute_output_gradients_kernelPfS_Pii_param_2,
	.param .u32 _Z31compute_output_gradients_kernelPfS_Pii_param_3
)
{
	.reg .pred 	%p<2>;
	.reg .b32 	%r<8>;
	.reg .b32 	%f<34>;
	.reg .b64 	%rd<15>;

	ld.param.u64 	%rd2, [_Z31compute_output_gradients_kernelPfS_Pii_param_1];
	ld.param.u64 	%rd3, [_Z31compute_output_gradients_kernelPfS_Pii_param_2];
	ld.param.u32 	%r2, [_Z31compute_output_gradients_kernelPfS_Pii_param_3];
	mov.u32 	%r3, %ctaid.x;
	mov.u32 	%r4, %ntid.x;
	mov.u32 	%r5, %tid.x;
	mad.lo.s32 	%r1, %r3, %r4, %r5;
	setp.ge.s32 	%p1, %r1, %r2;
	@%p1 bra 	$L__BB7_2;
	ld.param.u64 	%rd14, [_Z31compute_output_gradients_kernelPfS_Pii_param_0];
	cvta.to.global.u64 	%rd4, %rd3;
	cvta.to.global.u64 	%rd5, %rd14;
	cvta.to.global.u64 	%rd6, %rd2;
	mul.lo.s32 	%r6, %r1, 10;
	mul.wide.s32 	%rd7, %r6, 4;
	add.s64 	%rd8, %rd6, %rd7;
	ld.global.f32 	%f1, [%rd8];
	add.s64 	%rd9, %rd5, %rd7;
	st.global.f32 	[%rd9], %f1;
	ld.global.f32 	%f2, [%rd8+4];
	st.global.f32 	[%rd9+4], %f2;
	ld.global.f32 	%f3, [%rd8+8];
	st.global.f32 	[%rd9+8], %f3;
	ld.global.f32 	%f4, [%rd8+12];
	st.global.f32 	[%rd9+12], %f4;
	ld.global.f32 	%f5, [%rd8+16];
	st.global.f32 	[%rd9+16], %f5;
	ld.global.f32 	%f6, [%rd8+20];
	st.global.f32 	[%rd9+20], %f6;
	ld.global.f32 	%f7, [%rd8+24];
	st.global.f32 	[%rd9+24], %f7;
	ld.global.f32 	%f8, [%rd8+28];
	st.global.f32 	[%rd9+28], %f8;
	ld.global.f32 	%f9, [%rd8+32];
	st.global.f32 	[%rd9+32], %f9;
	ld.global.f32 	%f10, [%rd8+36];
	st.global.f32 	[%rd9+36], %f10;
	mul.wide.s32 	%rd10, %r1, 4;
	add.s64 	%rd11, %rd4, %rd10;
	ld.global.u32 	%r7, [%rd11];
	mul.wide.s32 	%rd12, %r7, 4;
	add.s64 	%rd13, %rd9, %rd12;
	ld.global.f32 	%f11, [%rd13];
	add.f32 	%f12, %f11, 0fBF800000;
	st.global.f32 	[%rd13], %f12;
	cvt.rn.f32.s32 	%f13, %r2;
	ld.global.f32 	%f14, [%rd9];
	div.rn.f32 	%f15, %f14, %f13;
	st.global.f32 	[%rd9], %f15;
	ld.global.f32 	%f16, [%rd9+4];
	div.rn.f32 	%f17, %f16, %f13;
	st.global.f32 	[%rd9+4], %f17;
	ld.global.f32 	%f18, [%rd9+8];
	div.rn.f32 	%f19, %f18, %f13;
	st.global.f32 	[%rd9+8], %f19;
	ld.global.f32 	%f20, [%rd9+12];
	div.rn.f32 	%f21, %f20, %f13;
	st.global.f32 	[%rd9+12], %f21;
	ld.global.f32 	%f22, [%rd9+16];
	div.rn.f32 	%f23, %f22, %f13;
	st.global.f32 	[%rd9+16], %f23;
	ld.global.f32 	%f24, [%rd9+20];
	div.rn.f32 	%f25, %f24, %f13;
	st.global.f32 	[%rd9+20], %f25;
	ld.global.f32 	%f26, [%rd9+24];
	div.rn.f32 	%f27, %f26, %f13;
	st.global.f32 	[%rd9+24], %f27;
	ld.global.f32 	%f28, [%rd9+28];
	div.rn.f32 	%f29, %f28, %f13;
	st.global.f32 	[%rd9+28], %f29;
	ld.global.f32 	%f30, [%rd9+32];
	div.rn.f32 	%f31, %f30, %f13;
	st.global.f32 	[%rd9+32], %f31;
	ld.global.f32 	%f32, [%rd9+36];
	div.rn.f32 	%f33, %f32, %f13;
	st.global.f32 	[%rd9+36], %f33;
$L__BB7_2:
	ret;

}
	// .globl	_Z20relu_backward_kernelPfS_i
.visible .entry _Z20relu_backward_kernelPfS_i(
	.param .u64 .ptr .align 1 _Z20relu_backward_kernelPfS_i_param_0,
	.param .u64 .ptr .align 1 _Z20relu_backward_kernelPfS_i_param_1,
	.param .u32 _Z20relu_backward_kernelPfS_i_param_2
)
{
	.reg .pred 	%p<3>;
	.reg .b32 	%r<6>;
	.reg .b32 	%f<5>;
	.reg .b64 	%rd<8>;

	ld.param.u64 	%rd1, [_Z20relu_backward_kernelPfS_i_param_0];
	ld.param.u64 	%rd2, [_Z20relu_backward_kernelPfS_i_param_1];
	ld.param.u32 	%r2, [_Z20relu_backward_kernelPfS_i_param_2];
	mov.u32 	%r3, %ctaid.x;
	mov.u32 	%r4, %ntid.x;
	mov.u32 	%r5, %tid.x;
	mad.lo.s32 	%r1, %r3, %r4, %r5;
	setp.ge.s32 	%p1, %r1, %r2;
	@%p1 bra 	$L__BB8_2;
	cvta.to.global.u64 	%rd3, %rd2;
	cvta.to.global.u64 	%rd4, %rd1;
	mul.wide.s32 	%rd5, %r1, 4;
	add.s64 	%rd6, %rd3, %rd5;
	ld.global.f32 	%f1, [%rd6];
	setp.gt.f32 	%p2, %f1, 0f00000000;
	selp.f32 	%f2, 0f3F800000, 0f00000000, %p2;
	add.s64 	%rd7, %rd4, %rd5;
	ld.global.f32 	%f3, [%rd7];
	mul.f32 	%f4, %f3, %f2;
	st.global.f32 	[%rd7], %f4;
$L__BB8_2:
	ret;

}
	// .globl	_Z20bias_backward_kernelPfS_ii
.visible .entry _Z20bias_backward_kernelPfS_ii(
	.param .u64 .ptr .align 1 _Z20bias_backward_kernelPfS_ii_param_0,
	.param .u64 .ptr .align 1 _Z20bias_backward_kernelPfS_ii_param_1,
	.param .u32 _Z20bias_backward_kernelPfS_ii_param_2,
	.param .u32 _Z20bias_backward_kernelPfS_ii_param_3
)
{
	.reg .pred 	%p<11>;
	.reg .b32 	%r<38>;
	.reg .b32 	%f<83>;
	.reg .b64 	%rd<43>;

	ld.param.u64 	%rd2, [_Z20bias_backward_kernelPfS_ii_param_0];
	ld.param.u64 	%rd3, [_Z20bias_backward_kernelPfS_ii_param_1];
	ld.param.u32 	%r23, [_Z20bias_backward_kernelPfS_ii_param_2];
	ld.param.u32 	%r24, [_Z20bias_backward_kernelPfS_ii_param_3];
	cvta.to.global.u64 	%rd1, %rd3;
	mov.u32 	%r25, %ctaid.x;
	mov.u32 	%r26, %ntid.x;
	mov.u32 	%r27, %tid.x;
	mad.lo.s32 	%r1, %r25, %r26, %r27;
	setp.ge.s32 	%p1, %r1, %r24;
	@%p1 bra 	$L__BB9_15;
	setp.lt.s32 	%p2, %r23, 1;
	mov.f32 	%f82, 0f00000000;
	@%p2 bra 	$L__BB9_14;
	and.b32  	%r2, %r23, 15;
	setp.lt.u32 	%p3, %r23, 16;
	mov.f32 	%f82, 0f00000000;
	mov.b32 	%r34, 0;
	@%p3 bra 	$L__BB9_5;
	and.b32  	%r34, %r23, 2147483632;
	neg.s32 	%r32, %r34;
	shl.b32 	%r5, %r24, 4;
	mov.f32 	%f82, 0f00000000;
	mul.wide.s32 	%rd6, %r24, 4;
	mov.u32 	%r31, %r1;
$L__BB9_4:
	.pragma "nounroll";
	mul.wide.s32 	%rd4, %r31, 4;
	add.s64 	%rd5, %rd1, %rd4;
	ld.global.f32 	%f18, [%rd5];
	add.f32 	%f19, %f82, %f18;
	add.s64 	%rd7, %rd5, %rd6;
	ld.global.f32 	%f20, [%rd7];
	add.f32 	%f21, %f19, %f20;
	add.s64 	%rd8, %rd7, %rd6;
	ld.global.f32 	%f22, [%rd8];
	add.f32 	%f23, %f21, %f22;
	add.s64 	%rd9, %rd8, %rd6;
	ld.global.f32 	%f24, [%rd9];
	add.f32 	%f25, %f23, %f24;
	add.s64 	%rd10, %rd9, %rd6;
	ld.global.f32 	%f26, [%rd10];
	add.f32 	%f27, %f25, %f26;
	add.s64 	%rd11, %rd10, %rd6;
	ld.global.f32 	%f28, [%rd11];
	add.f32 	%f29, %f27, %f28;
	add.s64 	%rd12, %rd11, %rd6;
	ld.global.f32 	%f30, [%rd12];
	add.f32 	%f31, %f29, %f30;
	add.s64 	%rd13, %rd12, %rd6;
	ld.global.f32 	%f32, [%rd13];
	add.f32 	%f33, %f31, %f32;
	add.s64 	%rd14, %rd13, %rd6;
	ld.global.f32 	%f34, [%rd14];
	add.f32 	%f35, %f33, %f34;
	add.s64 	%rd15, %rd14, %rd6;
	ld.global.f32 	%f36, [%rd15];
	add.f32 	%f37, %f35, %f36;
	add.s64 	%rd16, %rd15, %rd6;
	ld.global.f32 	%f38, [%rd16];
	add.f32 	%f39, %f37, %f38;
	add.s64 	%rd17, %rd16, %rd6;
	ld.global.f32 	%f40, [%rd17];
	add.f32 	%f41, %f39, %f40;
	add.s64 	%rd18, %rd17, %rd6;
	ld.global.f32 	%f42, [%rd18];
	add.f32 	%f43, %f41, %f42;
	add.s64 	%rd19, %rd18, %rd6;
	ld.global.f32 	%f44, [%rd19];
	add.f32 	%f45, %f43, %f44;
	add.s64 	%rd20, %rd19, %rd6;
	ld.global.f32 	%f46, [%rd20];
	add.f32 	%f47, %f45, %f46;
	add.s64 	%rd21, %rd20, %rd6;
	ld.global.f32 	%f48, [%rd21];
	add.f32 	%f82, %f47, %f48;
	add.s32 	%r32, %r32, 16;
	add.s32 	%r31, %r31, %r5;
	setp.ne.s32 	%p4, %r32, 0;
	@%p4 bra 	$L__BB9_4;
$L__BB9_5:
	setp.eq.s32 	%p5, %r2, 0;
	@%p5 bra 	$L__BB9_14;
	and.b32  	%r11, %r23, 7;
	setp.lt.u32 	%p6, %r2, 8;
	@%p6 bra 	$L__BB9_8;
	mad.lo.s32 	%r29, %r34, %r24, %r1;
	mul.wide.s32 	%rd22, %r29, 4;
	add.s64 	%rd23, %rd1, %rd22;
	ld.global.f32 	%f50, [%rd23];
	add.f32 	%f51, %f82, %f50;
	mul.wide.s32 	%rd24, %r24, 4;
	add.s64 	%rd25, %rd23, %rd24;
	ld.global.f32 	%f52, [%rd25];
	add.f32 	%f53, %f51, %f52;
	add.s64 	%rd26, %rd25, %rd24;
	ld.global.f32 	%f54, [%rd26];
	add.f32 	%f55, %f53, %f54;
	add.s64 	%rd27, %rd26, %rd24;
	ld.global.f32 	%f56, [%rd27];
	add.f32 	%f57, %f55, %f56;
	add.s64 	%rd28, %rd27, %rd24;
	ld.global.f32 	%f58, [%rd28];
	add.f32 	%f59, %f57, %f58;
	add.s64 	%rd29, %rd28, %rd24;
	ld.global.f32 	%f60, [%rd29];
	add.f32 	%f61, %f59, %f60;
	add.s64 	%rd30, %rd29, %rd24;
	ld.global.f32 	%f62, [%rd30];
	add.f32 	%f63, %f61, %f62;
	add.s64 	%rd31, %rd30, %rd24;
	ld.global.f32 	%f64, [%rd31];
	add.f32 	%f82, %f63, %f64;
	add.s32 	%r34, %r34, 8;
$L__BB9_8:
	setp.eq.s32 	%p7, %r11, 0;
	@%p7 bra 	$L__BB9_14;
	and.b32  	%r14, %r23, 3;
	setp.lt.u32 	%p8, %r11, 4;
	@%p8 bra 	$L__BB9_11;
	mad.lo.s32 	%r30, %r34, %r24, %r1;
	mul.wide.s32 	%rd32, %r30, 4;
	add.s64 	%rd33, %rd1, %rd32;
	ld.global.f32 	%f66, [%rd33];
	add.f32 	%f67, %f82, %f66;
	mul.wide.s32 	%rd34, %r24, 4;
	add.s64 	%rd35, %rd33, %rd34;
	ld.global.f32 	%f68, [%rd35];
	add.f32 	%f69, %f67, %f68;
	add.s64 	%rd36, %rd35, %rd34;
	ld.global.f32 	%f70, [%rd36];
	add.f32 	%f71, %f69, %f70;
	add.s64 	%rd37, %rd36, %rd34;
	ld.global.f32 	%f72, [%rd37];
	add.f32 	%f82, %f71, %f72;
	add.s32 	%r34, %r34, 4;
$L__BB9_11:
	setp.eq.s32 	%p9, %r14, 0;
	@%p9 bra 	$L__BB9_14;
	mad.lo.s32 	%r37, %r34, %r24, %r1;
	neg.s32 	%r36, %r14;
$L__BB9_13:
	.pragma "nounroll";
	mul.wide.s32 	%rd38, %r37, 4;
	add.s64 	%rd39, %rd1, %rd38;
	ld.global.f32 	%f73, [%rd39];
	add.f32 	%f82, %f82, %f73;
	add.s32 	%r37, %r37, %r24;
	add.s32 	%r36, %r36, 1;
	setp.ne.s32 	%p10, %r36, 0;
	@%p10 bra 	$L__BB9_13;
$L__BB9_14:
	cvta.to.global.u64 	%rd40, %rd2;
	mul.wide.s32 	%rd41, %r1, 4;
	add.s64 	%rd42, %rd40, %rd41;
	st.global.f32 	[%rd42], %f82;
$L__BB9_15:
	ret;

}
	// .globl	_Z20weight_update_kernelPfS_i
.visible .entry _Z20weight_update_kernelPfS_i(
	.param .u64 .ptr .align 1 _Z20weight_update_kernelPfS_i_param_0,
	.param .u64 .ptr .align 1 _Z20weight_update_kernelPfS_i_param_1,
	.param .u32 _Z20weight_update_kernelPfS_i_param_2
)
{
	.reg .pred 	%p<2>;
	.reg .b32 	%r<6>;
	.reg .b32 	%f<4>;
	.reg .b64 	%rd<8>;
	.reg .b64 	%fd<4>;

	ld.param.u64 	%rd1, [_Z20weight_update_kernelPfS_i_param_0];
	ld.param.u64 	%rd2, [_Z20weight_update_kernelPfS_i_param_1];
	ld.param.u32 	%r2, [_Z20weight_update_kernelPfS_i_param_2];
	mov.u32 	%r3, %ctaid.x;
	mov.u32 	%r4, %ntid.x;
	mov.u32 	%r5, %tid.x;
	mad.lo.s32 	%r1, %r3, %r4, %r5;
	setp.ge.s32 	%p1, %r1, %r2;
	@%p1 bra 	$L__BB10_2;
	cvta.to.global.u64 	%rd3, %rd2;
	cvta.to.global.u64 	%rd4, %rd1;
	mul.wide.s32 	%rd5, %r1, 4;
	add.s64 	%rd6, %rd3, %rd5;
	ld.global.f32 	%f1, [%rd6];
	cvt.f64.f32 	%fd1, %f1;
	add.s64 	%rd7, %rd4, %rd5;
	ld.global.f32 	%f2, [%rd7];
	cvt.f64.f32 	%fd2, %f2;
	fma.rn.f64 	%fd3, %fd1, 0dBF847AE147AE147B, %fd2;
	cvt.rn.f32.f64 	%f3, %fd3;
	st.global.f32 	[%rd7], %f3;
$L__BB10_2:
	ret;

}


// ===== COMPILED SASS (sm_100) =====

	.target	sm_100

	.elftype	@"ET_EXEC"


//--------------------- .note.nv.tkinfo           --------------------------
	.section	.note.nv.tkinfo,"",@"SHT_NOTE"
	.sectionflags	@"SHF_NOTE_NV_TKINFO"
	.tkinfo
        /*0018*/ 	.word	0x00000002
        /*0030*/ 	.string	""
        /*0030*/ 	.string	"ptxas"
        /*0030*/ 	.string	"Cuda compilation tools, release 13.0, V13.0.88"
        /*0030*/ 	.string	"Build cuda_13.0.r13.0/compiler.36424714_0"
        /*0030*/ 	.string	"-arch sm_100 -m 64 "



//--------------------- .note.nv.cuinfo           --------------------------
	.section	.note.nv.cuinfo,"",@"SHT_NOTE"
	.sectionflags	@"SHF_NOTE_NV_CUINFO"
        /*0018*/ 	.short	0x0002
        /*001a*/ 	.short	0x0064
        /*001c*/ 	.short	0x0082
	.zero		2


//--------------------- .nv.info                  --------------------------
	.section	.nv.info,"",@"SHT_CUDA_INFO"
	.align	4


	//----- nvinfo : EIATTR_REGCOUNT
	.align		4
        /*0000*/ 	.byte	0x04, 0x2f
        /*0002*/ 	.short	(.L_1 - .L_0)
	.align		4
.L_0:
        /*0004*/ 	.word	index@(_Z17matmul_a_b_kernelPfS_S_iii)
        /*0008*/ 	.word	0x00000020


	//----- nvinfo : EIATTR_FRAME_SIZE
	.align		4
.L_1:
        /*000c*/ 	.byte	0x04, 0x11
        /*000e*/ 	.short	(.L_3 - .L_2)
	.align		4
.L_2:
        /*0010*/ 	.word	index@(_Z17matmul_a_b_kernelPfS_S_iii)
        /*0014*/ 	.word	0x00000000


	//----- nvinfo : EIATTR_REGCOUNT
	.align		4
.L_3:
        /*0018*/ 	.byte	0x04, 0x2f
        /*001a*/ 	.short	(.L_5 - .L_4)
	.align		4
.L_4:
        /*001c*/ 	.word	index@(_Z18matmul_a_bt_kernelPfS_S_iii)
        /*0020*/ 	.word	0x0000001f


	//----- nvinfo : EIATTR_FRAME_SIZE
	.align		4
.L_5:
        /*0024*/ 	.byte	0x04, 0x11
        /*0026*/ 	.short	(.L_7 - .L_6)
	.align		4
.L_6:
        /*0028*/ 	.word	index@(_Z18matmul_a_bt_kernelPfS_S_iii)
        /*002c*/ 	.word	0x00000000


	//----- nvinfo : EIATTR_REGCOUNT
	.align		4
.L_7:
        /*0030*/ 	.byte	0x04, 0x2f
        /*0032*/ 	.short	(.L_9 - .L_8)
	.align		4
.L_8:
        /*0034*/ 	.word	index@(_Z18matmul_at_b_kernelPfS_S_iii)
        /*0038*/ 	.word	0x00000020


	//----- nvinfo : EIATTR_FRAME_SIZE
	.align		4
.L_9:
        /*003c*/ 	.byte	0x04, 0x11
        /*003e*/ 	.short	(.L_11 - .L_10)
	.align		4
.L_10:
        /*0040*/ 	.word	index@(_Z18matmul_at_b_kernelPfS_S_iii)
        /*0044*/ 	.word	0x00000000


	//----- nvinfo : EIATTR_REGCOUNT
	.align		4
.L_11:
        /*0048*/ 	.byte	0x04, 0x2f
        /*004a*/ 	.short	(.L_13 - .L_12)
	.align		4
.L_12:
        /*004c*/ 	.word	index@(_Z19relu_forward_kernelPfi)
        /*0050*/ 	.word	0x00000008


	//----- nvinfo : EIATTR_FRAME_SIZE
	.align		4
.L_13:
        /*0054*/ 	.byte	0x04, 0x11
        /*0056*/ 	.short	(.L_15 - .L_14)
	.align		4
.L_14:
        /*0058*/ 	.word	index@(_Z19relu_forward_kernelPfi)
        /*005c*/ 	.word	0x00000000


	//----- nvinfo : EIATTR_REGCOUNT
	.align		4
.L_15:
        /*0060*/ 	.byte	0x04, 0x2f
        /*0062*/ 	.short	(.L_17 - .L_16)
	.align		4
.L_16:
        /*0064*/ 	.word	index@(_Z19bias_forward_kernelPfS_ii)
        /*0068*/ 	.word	0x0000000c


	//----- nvinfo : EIATTR_FRAME_SIZE
	.align		4
.L_17:
        /*006c*/ 	.byte	0x04, 0x11
        /*006e*/ 	.short	(.L_19 - .L_18)
	.align		4
.L_18:
        /*0070*/ 	.word	index@(_Z19bias_forward_kernelPfS_ii)
        /*0074*/ 	.word	0x00000000


	//----- nvinfo : EIATTR_REGCOUNT
	.align		4
.L_19:
        /*0078*/ 	.byte	0x04, 0x2f
        /*007a*/ 	.short	(.L_21 - .L_20)
	.align		4
.L_20:
        /*007c*/ 	.word	index@(_Z14softmax_kernelPfii)
        /*0080*/ 	.word	0x0000001f


	//----- nvinfo : EIATTR_FRAME_SIZE
	.align		4
.L_21:
        /*0084*/ 	.byte	0x04, 0x11
        /*0086*/ 	.short	(.L_23 - .L_22)
	.align		4
.L_22:
        /*0088*/ 	.word	index@($__internal_1_$__cuda_sm3x_div_rn_noftz_f32_slowpath)
        /*008c*/ 	.word	0x00000000


	//----- nvinfo : EIATTR_FRAME_SIZE
	.align		4
.L_23:
        /*0090*/ 	.byte	0x04, 0x11
        /*0092*/ 	.short	(.L_25 - .L_24)
	.align		4
.L_24:
        /*0094*/ 	.word	index@(_Z14softmax_kernelPfii)
        /*0098*/ 	.word	0x00000000


	//----- nvinfo : EIATTR_REGCOUNT
	.align		4
.L_25:
        /*009c*/ 	.byte	0x04, 0x2f
        /*009e*/ 	.short	(.L_27 - .L_26)
	.align		4
.L_26:
        /*00a0*/ 	.word	index@(_Z16zero_grad_kernelPfi)
        /*00a4*/ 	.word	0x00000008


	//----- nvinfo : EIATTR_FRAME_SIZE
	.align		4
.L_27:
        /*00a8*/ 	.byte	0x04, 0x11
        /*00aa*/ 	.short	(.L_29 - .L_28)
	.align		4
.L_28:
        /*00ac*/ 	.word	index@(_Z16zero_grad_kernelPfi)
        /*00b0*/ 	.word	0x00000000


	//----- nvinfo : EIATTR_REGCOUNT
	.align		4
.L_29:
        /*00b4*/ 	.byte	0x04, 0x2f
        /*00b6*/ 	.short	(.L_31 - .L_30)
	.align		4
.L_30:
        /*00b8*/ 	.word	index@(_Z31compute_output_gradients_kernelPfS_Pii)
        /*00bc*/ 	.word	0x0000001a


	//----- nvinfo : EIATTR_FRAME_SIZE
	.align		4
.L_31:
        /*00c0*/ 	.byte	0x04, 0x11
        /*00c2*/ 	.short	(.L_33 - .L_32)
	.align		4
.L_32:
        /*00c4*/ 	.word	index@($__internal_0_$__cuda_sm3x_div_rn_noftz_f32_slowpath)
        /*00c8*/ 	.word	0x00000000


	//----- nvinfo : EIATTR_FRAME_SIZE
	.align		4
.L_33:
        /*00cc*/ 	.byte	0x04, 0x11
        /*00ce*/ 	.short	(.L_35 - .L_34)
	.align		4
.L_34:
        /*00d0*/ 	.word	index@(_Z31compute_output_gradients_kernelPfS_Pii)
        /*00d4*/ 	.word	0x00000000


	//----- nvinfo : EIATTR_REGCOUNT
	.align		4
.L_35:
        /*00d8*/ 	.byte	0x04, 0x2f
        /*00da*/ 	.short	(.L_37 - .L_36)
	.align		4
.L_36:
        /*00dc*/ 	.word	index@(_Z20relu_backward_kernelPfS_i)
        /*00e0*/ 	.word	0x0000000a


	//----- nvinfo : EIATTR_FRAME_SIZE
	.align		4
.L_37:
        /*00e4*/ 	.byte	0x04, 0x11
        /*00e6*/ 	.short	(.L_39 - .L_38)
	.align		4
.L_38:
        /*00e8*/ 	.word	index@(_Z20relu_backward_kernelPfS_i)
        /*00ec*/ 	.word	0x00000000


	//----- nvinfo : EIATTR_REGCOUNT
	.align		4
.L_39:
        /*00f0*/ 	.byte	0x04, 0x2f
        /*00f2*/ 	.short	(.L_41 - .L_40)
	.align		4
.L_40:
        /*00f4*/ 	.word	index@(_Z20bias_backward_kernelPfS_ii)
        /*00f8*/ 	.word	0x00000020


	//----- nvinfo : EIATTR_FRAME_SIZE
	.align		4
.L_41:
        /*00fc*/ 	.byte	0x04, 0x11
        /*00fe*/ 	.short	(.L_43 - .L_42)
	.align		4
.L_42:
        /*0100*/ 	.word	index@(_Z20bias_backward_kernelPfS_ii)
        /*0104*/ 	.word	0x00000000


	//----- nvinfo : EIATTR_REGCOUNT
	.align		4
.L_43:
        /*0108*/ 	.byte	0x04, 0x2f
        /*010a*/ 	.short	(.L_45 - .L_44)
	.align		4
.L_44:
        /*010c*/ 	.word	index@(_Z20weight_update_kernelPfS_i)
        /*0110*/ 	.word	0x0000000c


	//----- nvinfo : EIATTR_FRAME_SIZE
	.align		4
.L_45:
        /*0114*/ 	.byte	0x04, 0x11
        /*0116*/ 	.short	(.L_47 - .L_46)
	.align		4
.L_46:
        /*0118*/ 	.word	index@(_Z20weight_update_kernelPfS_i)
        /*011c*/ 	.word	0x00000000


	//----- nvinfo : EIATTR_MIN_STACK_SIZE
	.align		4
.L_47:
        /*0120*/ 	.byte	0x04, 0x12
        /*0122*/ 	.short	(.L_49 - .L_48)
	.align		4
.L_48:
        /*0124*/ 	.word	index@(_Z20weight_update_kernelPfS_i)
        /*0128*/ 	.word	0x00000000


	//----- nvinfo : EIATTR_MIN_STACK_SIZE
	.align		4
.L_49:
        /*012c*/ 	.byte	0x04, 0x12
        /*012e*/ 	.short	(.L_51 - .L_50)
	.align		4
.L_50:
        /*0130*/ 	.word	index@(_Z20bias_backward_kernelPfS_ii)
        /*0134*/ 	.word	0x00000000


	//----- nvinfo : EIATTR_MIN_STACK_SIZE
	.align		4
.L_51:
        /*0138*/ 	.byte	0x04, 0x12
        /*013a*/ 	.short	(.L_53 - .L_52)
	.align		4
.L_52:
        /*013c*/ 	.word	index@(_Z20relu_backward_kernelPfS_i)
        /*0140*/ 	.word	0x00000000


	//----- nvinfo : EIATTR_MIN_STACK_SIZE
	.align		4
.L_53:
        /*0144*/ 	.byte	0x04, 0x12
        /*0146*/ 	.short	(.L_55 - .L_54)
	.align		4
.L_54:
        /*0148*/ 	.word	index@(_Z31compute_output_gradients_kernelPfS_Pii)
        /*014c*/ 	.word	0x00000000


	//----- nvinfo : EIATTR_MIN_STACK_SIZE
	.align		4
.L_55:
        /*0150*/ 	.byte	0x04, 0x12
        /*0152*/ 	.short	(.L_57 - .L_56)
	.align		4
.L_56:
        /*0154*/ 	.word	index@(_Z16zero_grad_kernelPfi)
        /*0158*/ 	.word	0x00000000


	//----- nvinfo : EIATTR_MIN_STACK_SIZE
	.align		4
.L_57:
        /*015c*/ 	.byte	0x04, 0x12
        /*015e*/ 	.short	(.L_59 - .L_58)
	.align		4
.L_58:
        /*0160*/ 	.word	index@(_Z14softmax_kernelPfii)
        /*0164*/ 	.word	0x00000000


	//----- nvinfo : EIATTR_MIN_STACK_SIZE
	.align		4
.L_59:
        /*0168*/ 	.byte	0x04, 0x12
        /*016a*/ 	.short	(.L_61 - .L_60)
	.align		4
.L_60:
        /*016c*/ 	.word	index@(_Z19bias_forward_kernelPfS_ii)
        /*0170*/ 	.word	0x00000000


	//----- nvinfo : EIATTR_MIN_STACK_SIZE
	.align		4
.L_61:
        /*0174*/ 	.byte	0x04, 0x12
        /*0176*/ 	.short	(.L_63 - .L_62)
	.align		4
.L_62:
        /*0178*/ 	.word	index@(_Z19relu_forward_kernelPfi)
        /*017c*/ 	.word	0x00000000


	//----- nvinfo : EIATTR_MIN_STACK_SIZE
	.align		4
.L_63:
        /*0180*/ 	.byte	0x04, 0x12
        /*0182*/ 	.short	(.L_65 - .L_64)
	.align		4
.L_64:
        /*0184*/ 	.word	index@(_Z18matmul_at_b_kernelPfS_S_iii)
        /*0188*/ 	.word	0x00000000


	//----- nvinfo : EIATTR_MIN_STACK_SIZE
	.align		4
.L_65:
        /*018c*/ 	.byte	0x04, 0x12
        /*018e*/ 	.short	(.L_67 - .L_66)
	.align		4
.L_66:
        /*0190*/ 	.word	index@(_Z18matmul_a_bt_kernelPfS_S_iii)
        /*0194*/ 	.word	0x00000000


	//----- nvinfo : EIATTR_MIN_STACK_SIZE
	.align		4
.L_67:
        /*0198*/ 	.byte	0x04, 0x12
        /*019a*/ 	.short	(.L_69 - .L_68)
	.align		4
.L_68:
        /*019c*/ 	.word	index@(_Z17matmul_a_b_kernelPfS_S_iii)
        /*01a0*/ 	.word	0x00000000
.L_69:


//--------------------- .nv.compat                --------------------------
	.section	.nv.compat,"",@"SHT_CUDA_COMPAT_INFO"
	.align	4
        /*0000*/ 	.byte	0x02, 0x09, 0x00, 0x00, 0x02, 0x02, 0x01, 0x00, 0x02, 0x05, 0x05, 0x00, 0x03, 0x07, 0x01, 0x01
        /*0010*/ 	.byte	0x02, 0x03, 0x00, 0x00, 0x02, 0x06, 0x01, 0x00, 0x04, 0x0b, 0x08, 0x00, 0x01, 0x00, 0x00, 0x00
        /*0020*/ 	.byte	0x00, 0x00, 0x00, 0x00


//--------------------- .nv.info._Z20weight_update_kernelPfS_i --------------------------
	.section	.nv.info._Z20weight_update_kernelPfS_i,"",@"SHT_CUDA_INFO"
	.sectionflags	@""
	.align	4


	//----- nvinfo : EIATTR_CUDA_API_VERSION
	.align		4
        /*0000*/ 	.byte	0x04, 0x37
        /*0002*/ 	.short	(.L_71 - .L_70)
.L_70:
        /*0004*/ 	.word	0x00000082


	//----- nvinfo : EIATTR_KPARAM_INFO
	.align		4
.L_71:
        /*0008*/ 	.byte	0x04, 0x17
        /*000a*/ 	.short	(.L_73 - .L_72)
.L_72:
        /*000c*/ 	.word	0x00000000
        /*0010*/ 	.short	0x0002
        /*0012*/ 	.short	0x0010
        /*0014*/ 	.byte	0x00, 0xf0, 0x11, 0x00


	//----- nvinfo : EIATTR_KPARAM_INFO
	.align		4
.L_73:
        /*0018*/ 	.byte	0x04, 0x17
        /*001a*/ 	.short	(.L_75 - .L_74)
.L_74:
        /*001c*/ 	.word	0x00000000
        /*0020*/ 	.short	0x0001
        /*0022*/ 	.short	0x0008
        /*0024*/ 	.byte	0x00, 0xf5, 0x21, 0x00


	//----- nvinfo : EIATTR_KPARAM_INFO
	.align		4
.L_75:
        /*0028*/ 	.byte	0x04, 0x17
        /*002a*/ 	.short	(.L_77 - .L_76)
.L_76:
        /*002c*/ 	.word	0x00000000
        /*0030*/ 	.short	0x0000
        /*0032*/ 	.short	0x0000
        /*0034*/ 	.byte	0x00, 0xf5, 0x21, 0x00


	//----- nvinfo : EIATTR_SPARSE_MMA_MASK
	.align		4
.L_77:
        /*0038*/ 	.byte	0x03, 0x50
        /*003a*/ 	.short	0x0000


	//----- nvinfo : EIATTR_MAXREG_COUNT
	.align		4
        /*003c*/ 	.byte	0x03, 0x1b
        /*003e*/ 	.short	0x00ff


	//----- nvinfo : EIATTR_MERCURY_ISA_VERSION
	.align		4
        /*0040*/ 	.byte	0x03, 0x5f
        /*0042*/ 	.short	0x0101


	//----- nvinfo : EIATTR_VRC_CTA_INIT_COUNT
	.align		4
        /*0044*/ 	.byte	0x02, 0x4a
	.zero		1
	.zero		1


	//----- nvinfo : EIATTR_EXIT_INSTR_OFFSETS
	.align		4
        /*0048*/ 	.byte	0x04, 0x1c
        /*004a*/ 	.short	(.L_79 - .L_78)


	//   ....[0]....
.L_78:
        /*004c*/ 	.word	0x00000070


	//   ....[1]....
        /*0050*/ 	.word	0x00000160


	//----- nvinfo : EIATTR_CBANK_PARAM_SIZE
	.align		4
.L_79:
        /*0054*/ 	.byte	0x03, 0x19
        /*0056*/ 	.short	0x0014


	//----- nvinfo : EIATTR_PARAM_CBANK
	.align		4
        /*0058*/ 	.byte	0x04, 0x0a
        /*005a*/ 	.short	(.L_81 - .L_80)
	.align		4
.L_80:
        /*005c*/ 	.word	index@(.nv.constant0._Z20weight_update_kernelPfS_i)
        /*0060*/ 	.short	0x0380
        /*0062*/ 	.short	0x0014


	//----- nvinfo : EIATTR_SW_WAR
	.align		4
.L_81:
        /*0064*/ 	.byte	0x04, 0x36
        /*0066*/ 	.short	(.L_83 - .L_82)
.L_82:
        /*0068*/ 	.word	0x00000008
.L_83:


//--------------------- .nv.info._Z20bias_backward_kernelPfS_ii --------------------------
	.section	.nv.info._Z20bias_backward_kernelPfS_ii,"",@"SHT_CUDA_INFO"
	.sectionflags	@""
	.align	4


	//----- nvinfo : EIATTR_CUDA_API_VERSION
	.align		4
        /*0000*/ 	.byte	0x04, 0x37
        /*0002*/ 	.short	(.L_85 - .L_84)
.L_84:
        /*0004*/ 	.word	0x00000082


	//----- nvinfo : EIATTR_KPARAM_INFO
	.align		4
.L_85:
        /*0008*/ 	.byte	0x04, 0x17
        /*000a*/ 	.short	(.L_87 - .L_86)
.L_86:
        /*000c*/ 	.word	0x00000000
        /*0010*/ 	.short	0x0003
        /*0012*/ 	.short	0x0014
        /*0014*/ 	.byte	0x00, 0xf0, 0x11, 0x00


	//----- nvinfo : EIATTR_KPARAM_INFO
	.align		4
.L_87:
        /*0018*/ 	.byte	0x04, 0x17
        /*001a*/ 	.short	(.L_89 - .L_88)
.L_88:
        /*001c*/ 	.word	0x00000000
        /*0020*/ 	.short	0x0002
        /*0022*/ 	.short	0x0010
        /*0024*/ 	.byte	0x00, 0xf0, 0x11, 0x00


	//----- nvinfo : EIATTR_KPARAM_INFO
	.align		4
.L_89:
        /*0028*/ 	.byte	0x04, 0x17
        /*002a*/ 	.short	(.L_91 - .L_90)
.L_90:
        /*002c*/ 	.word	0x00000000
        /*0030*/ 	.short	0x0001
        /*0032*/ 	.short	0x0008
        /*0034*/ 	.byte	0x00, 0xf5, 0x21, 0x00


	//----- nvinfo : EIATTR_KPARAM_INFO
	.align		4
.L_91:
        /*0038*/ 	.byte	0x04, 0x17
        /*003a*/ 	.short	(.L_93 - .L_92)
.L_92:
        /*003c*/ 	.word	0x00000000
        /*0040*/ 	.short	0x0000
        /*0042*/ 	.short	0x0000
        /*0044*/ 	.byte	0x00, 0xf5, 0x21, 0x00


	//----- nvinfo : EIATTR_SPARSE_MMA_MASK
	.align		4
.L_93:
        /*0048*/ 	.byte	0x03, 0x50
        /*004a*/ 	.short	0x0000


	//----- nvinfo : EIATTR_MAXREG_COUNT
	.align		4
        /*004c*/ 	.byte	0x03, 0x1b
        /*004e*/ 	.short	0x00ff


	//----- nvinfo : EIATTR_MERCURY_ISA_VERSION
	.align		4
        /*0050*/ 	.byte	0x03, 0x5f
        /*0052*/ 	.short	0x0101


	//----- nvinfo : EIATTR_VRC_CTA_INIT_COUNT
	.align		4
        /*0054*/ 	.byte	0x02, 0x4a
	.zero		1
	.zero		1


	//----- nvinfo : EIATTR_EXIT_INSTR_OFFSETS
	.align		4
        /*0058*/ 	.byte	0x04, 0x1c
        /*005a*/ 	.short	(.L_95 - .L_94)


	//   ....[0]....
.L_94:
        /*005c*/ 	.word	0x00000070


	//   ....[1]....
        /*0060*/ 	.word	0x000008e0


	//----- nvinfo : EIATTR_CBANK_PARAM_SIZE
	.align		4
.L_95:
        /*0064*/ 	.byte	0x03, 0x19
        /*0066*/ 	.short	0x0018


	//----- nvinfo : EIATTR_PARAM_CBANK
	.align		4
        /*0068*/ 	.byte	0x04, 0x0a
        /*006a*/ 	.short	(.L_97 - .L_96)
	.align		4
.L_96:
        /*006c*/ 	.word	index@(.nv.constant0._Z20bias_backward_kernelPfS_ii)
        /*0070*/ 	.short	0x0380
        /*0072*/ 	.short	0x0018


	//----- nvinfo : EIATTR_SW_WAR
	.align		4
.L_97:
        /*0074*/ 	.byte	0x04, 0x36
        /*0076*/ 	.short	(.L_99 - .L_98)
.L_98:
        /*0078*/ 	.word	0x00000008
.L_99:


//--------------------- .nv.info._Z20relu_backward_kernelPfS_i --------------------------
	.section	.nv.info._Z20relu_backward_kernelPfS_i,"",@"SHT_CUDA_INFO"
	.sectionflags	@""
	.align	4


	//----- nvinfo : EIATTR_CUDA_API_VERSION
	.align		4
        /*0000*/ 	.byte	0x04, 0x37
        /*0002*/ 	.short	(.L_101 - .L_100)
.L_100:
        /*0004*/ 	.word	0x00000082


	//----- nvinfo : EIATTR_KPARAM_INFO
	.align		4
.L_101:
        /*0008*/ 	.byte	0x04, 0x17
        /*000a*/ 	.short	(.L_103 - .L_102)
.L_102:
        /*000c*/ 	.word	0x00000000
        /*0010*/ 	.short	0x0002
        /*0012*/ 	.short	0x0010
        /*0014*/ 	.byte	0x00, 0xf0, 0x11, 0x00


	//----- nvinfo : EIATTR_KPARAM_INFO
	.align		4
.L_103:
        /*0018*/ 	.byte	0x04, 0x17
        /*001a*/ 	.short	(.L_105 - .L_104)
.L_104:
        /*001c*/ 	.word	0x00000000
        /*0020*/ 	.short	0x0001
        /*0022*/ 	.short	0x0008
        /*0024*/ 	.byte	0x00, 0xf5, 0x21, 0x00


	//----- nvinfo : EIATTR_KPARAM_INFO
	.align		4
.L_105:
        /*0028*/ 	.byte	0x04, 0x17
        /*002a*/ 	.short	(.L_107 - .L_106)
.L_106:
        /*002c*/ 	.word	0x00000000
        /*0030*/ 	.short	0x0000
        /*0032*/ 	.short	0x0000
        /*0034*/ 	.byte	0x00, 0xf5, 0x21, 0x00


	//----- nvinfo : EIATTR_SPARSE_MMA_MASK
	.align		4
.L_107:
        /*0038*/ 	.byte	0x03, 0x50
        /*003a*/ 	.short	0x0000


	//----- nvinfo : EIATTR_MAXREG_COUNT
	.align		4
        /*003c*/ 	.byte	0x03, 0x1b
        /*003e*/ 	.short	0x00ff


	//----- nvinfo : EIATTR_MERCURY_ISA_VERSION
	.align		4
        /*0040*/ 	.byte	0x03, 0x5f
        /*0042*/ 	.short	0x0101


	//----- nvinfo : EIATTR_VRC_CTA_INIT_COUNT
	.align		4
        /*0044*/ 	.byte	0x02, 0x4a
	.zero		1
	.zero		1


	//----- nvinfo : EIATTR_EXIT_INSTR_OFFSETS
	.align		4
        /*0048*/ 	.byte	0x04, 0x1c
        /*004a*/ 	.short	(.L_109 - .L_108)


	//   ....[0]....
.L_108:
        /*004c*/ 	.word	0x00000070


	//   ....[1]....
        /*0050*/ 	.word	0x00000120


	//----- nvinfo : EIATTR_CBANK_PARAM_SIZE
	.align		4
.L_109:
        /*0054*/ 	.byte	0x03, 0x19
        /*0056*/ 	.short	0x0014


	//----- nvinfo : EIATTR_PARAM_CBANK
	.align		4
        /*0058*/ 	.byte	0x04, 0x0a
        /*005a*/ 	.short	(.L_111 - .L_110)
	.align		4
.L_110:
        /*005c*/ 	.word	index@(.nv.constant0._Z20relu_backward_kernelPfS_i)
        /*0060*/ 	.short	0x0380
        /*0062*/ 	.short	0x0014


	//----- nvinfo : EIATTR_SW_WAR
	.align		4
.L_111:
        /*0064*/ 	.byte	0x04, 0x36
        /*0066*/ 	.short	(.L_113 - .L_112)
.L_112:
        /*0068*/ 	.word	0x00000008
.L_113:


//--------------------- .nv.info._Z31compute_output_gradients_kernelPfS_Pii --------------------------
	.section	.nv.info._Z31compute_output_gradients_kernelPfS_Pii,"",@"SHT_CUDA_INFO"
	.sectionflags	@""
	.align	4


	//----- nvinfo : EIATTR_CUDA_API_VERSION
	.align		4
        /*0000*/ 	.byte	0x04, 0x37
        /*0002*/ 	.short	(.L_115 - .L_114)
.L_114:
        /*0004*/ 	.word	0x00000082


	//----- nvinfo : EIATTR_KPARAM_INFO
	.align		4
.L_115:
        /*0008*/ 	.byte	0x04, 0x17
        /*000a*/ 	.short	(.L_117 - .L_116)
.L_116:
        /*000c*/ 	.word	0x00000000
        /*0010*/ 	.short	0x0003
        /*0012*/ 	.short	0x0018
        /*0014*/ 	.byte	0x00, 0xf0, 0x11, 0x00


	//----- nvinfo : EIATTR_KPARAM_INFO
	.align		4
.L_117:
        /*0018*/ 	.byte	0x04, 0x17
        /*001a*/ 	.short	(.L_119 - .L_118)
.L_118:
        /*001c*/ 	.word	0x00000000
        /*0020*/ 	.short	0x0002
        /*0022*/ 	.short	0x0010
        /*0024*/ 	.byte	0x00, 0xf5, 0x21, 0x00


	//----- nvinfo : EIATTR_KPARAM_INFO
	.align		4
.L_119:
        /*0028*/ 	.byte	0x04, 0x17
        /*002a*/ 	.short	(.L_121 - .L_120)
.L_120:
        /*002c*/ 	.word	0x00000000
        /*0030*/ 	.short	0x0001
        /*0032*/ 	.short	0x0008
        /*0034*/ 	.byte	0x00, 0xf5, 0x21, 0x00


	//----- nvinfo : EIATTR_KPARAM_INFO
	.align		4
.L_121:
        /*0038*/ 	.byte	0x04, 0x17
        /*003a*/ 	.short	(.L_123 - .L_122)
.L_122:
        /*003c*/ 	.word	0x00000000
        /*0040*/ 	.short	0x0000
        /*0042*/ 	.short	0x0000
        /*0044*/ 	.byte	0x00, 0xf5, 0x21, 0x00


	//----- nvinfo : EIATTR_SPARSE_MMA_MASK
	.align		4
.L_123:
        /*0048*/ 	.byte	0x03, 0x50
        /*004a*/ 	.short	0x0000


	//----- nvinfo : EIATTR_MAXREG_COUNT
	.align		4
        /*004c*/ 	.byte	0x03, 0x1b
        /*004e*/ 	.short	0x00ff


	//----- nvinfo : EIATTR_MERCURY_ISA_VERSION
	.align		4
        /*0050*/ 	.byte	0x03, 0x5f
        /*0052*/ 	.short	0x0101


	//----- nvinfo : EIATTR_VRC_CTA_INIT_COUNT
	.align		4
        /*0054*/ 	.byte	0x02, 0x4a
	.zero		1
	.zero		1


	//----- nvinfo : EIATTR_EXIT_INSTR_OFFSETS
	.align		4
        /*0058*/ 	.byte	0x04, 0x1c
        /*005a*/ 	.short	(.L_125 - .L_124)


	//   ....[0]....
.L_124:
        /*005c*/ 	.word	0x00000070


	//   ....[1]....
        /*0060*/ 	.word	0x00000c40


	//----- nvinfo : EIATTR_CRS_STACK_SIZE
	.align		4
.L_125:
        /*0064*/ 	.byte	0x04, 0x1e
        /*0066*/ 	.short	(.L_127 - .L_126)
.L_126:
        /*0068*/ 	.word	0x00000000


	//----- nvinfo : EIATTR_CBANK_PARAM_SIZE
	.align		4
.L_127:
        /*006c*/ 	.byte	0x03, 0x19
        /*006e*/ 	.short	0x001c


	//----- nvinfo : EIATTR_PARAM_CBANK
	.align		4
        /*0070*/ 	.byte	0x04, 0x0a
        /*0072*/ 	.short	(.L_129 - .L_128)
	.align		4
.L_128:
        /*0074*/ 	.word	index@(.nv.constant0._Z31compute_output_gradients_kernelPfS_Pii)
        /*0078*/ 	.short	0x0380
        /*007a*/ 	.short	0x001c


	//----- nvinfo : EIATTR_SW_WAR
	.align		4
.L_129:
        /*007c*/ 	.byte	0x04, 0x36
        /*007e*/ 	.short	(.L_131 - .L_130)
.L_130:
        /*0080*/ 	.word	0x00000008
.L_131:


//--------------------- .nv.info._Z16zero_grad_kernelPfi --------------------------
	.section	.nv.info._Z16zero_grad_kernelPfi,"",@"SHT_CUDA_INFO"
	.sectionflags	@""
	.align	4


	//----- nvinfo : EIATTR_CUDA_API_VERSION
	.align		4
        /*0000*/ 	.byte	0x04, 0x37
        /*0002*/ 	.short	(.L_133 - .L_132)
.L_132:
        /*0004*/ 	.word	0x00000082


	//----- nvinfo : EIATTR_KPARAM_INFO
	.align		4
.L_133:
        /*0008*/ 	.byte	0x04, 0x17
        /*000a*/ 	.short	(.L_135 - .L_134)
.L_134:
        /*000c*/ 	.word	0x00000000
        /*0010*/ 	.short	0x0001
        /*0012*/ 	.short	0x0008
        /*0014*/ 	.byte	0x00, 0xf0, 0x11, 0x00


	//----- nvinfo : EIATTR_KPARAM_INFO
	.align		4
.L_135:
        /*0018*/ 	.byte	0x04, 0x17
        /*001a*/ 	.short	(.L_137 - .L_136)
.L_136:
        /*001c*/ 	.word	0x00000000
        /*0020*/ 	.short	0x0000
        /*0022*/ 	.short	0x0000
        /*0024*/ 	.byte	0x00, 0xf5, 0x21, 0x00


	//----- nvinfo : EIATTR_SPARSE_MMA_MASK
	.align		4
.L_137:
        /*0028*/ 	.byte	0x03, 0x50
        /*002a*/ 	.short	0x0000


	//----- nvinfo : EIATTR_MAXREG_COUNT
	.align		4
        /*002c*/ 	.byte	0x03, 0x1b
        /*002e*/ 	.short	0x00ff


	//----- nvinfo : EIATTR_MERCURY_ISA_VERSION
	.align		4
        /*0030*/ 	.byte	0x03, 0x5f
        /*0032*/ 	.short	0x0101


	//----- nvinfo : EIATTR_VRC_CTA_INIT_COUNT
	.align		4
        /*0034*/ 	.byte	0x02, 0x4a
	.zero		1
	.zero		1


	//----- nvinfo : EIATTR_EXIT_INSTR_OFFSETS
	.align		4
        /*0038*/ 	.byte	0x04, 0x1c
        /*003a*/ 	.short	(.L_139 - .L_138)


	//   ....[0]....
.L_138:
        /*003c*/ 	.word	0x00000070


	//   ....[1]....
        /*0040*/ 	.word	0x000000c0


	//----- nvinfo : EIATTR_CBANK_PARAM_SIZE
	.align		4
.L_139:
        /*0044*/ 	.byte	0x03, 0x19
        /*0046*/ 	.short	0x000c


	//----- nvinfo : EIATTR_PARAM_CBANK
	.align		4
        /*0048*/ 	.byte	0x04, 0x0a
        /*004a*/ 	.short	(.L_141 - .L_140)
	.align		4
.L_140:
        /*004c*/ 	.word	index@(.nv.constant0._Z16zero_grad_kernelPfi)
        /*0050*/ 	.short	0x0380
        /*0052*/ 	.short	0x000c


	//----- nvinfo : EIATTR_SW_WAR
	.align		4
.L_141:
        /*0054*/ 	.byte	0x04, 0x36
        /*0056*/ 	.short	(.L_143 - .L_142)
.L_142:
        /*0058*/ 	.word	0x00000008
.L_143:


//--------------------- .nv.info._Z14softmax_kernelPfii --------------------------
	.section	.nv.info._Z14softmax_kernelPfii,"",@"SHT_CUDA_INFO"
	.sectionflags	@""
	.align	4


	//----- nvinfo : EIATTR_CUDA_API_VERSION
	.align		4
        /*0000*/ 	.byte	0x04, 0x37
        /*0002*/ 	.short	(.L_145 - .L_144)
.L_144:
        /*0004*/ 	.word	0x00000082


	//----- nvinfo : EIATTR_KPARAM_INFO
	.align		4
.L_145:
        /*0008*/ 	.byte	0x04, 0x17
        /*000a*/ 	.short	(.L_147 - .L_146)
.L_146:
        /*000c*/ 	.word	0x00000000
        /*0010*/ 	.short	0x0002
        /*0012*/ 	.short	0x000c
        /*0014*/ 	.byte	0x00, 0xf0, 0x11, 0x00


	//----- nvinfo : EIATTR_KPARAM_INFO
	.align		4
.L_147:
        /*0018*/ 	.byte	0x04, 0x17
        /*001a*/ 	.short	(.L_149 - .L_148)
.L_148:
        /*001c*/ 	.word	0x00000000
        /*0020*/ 	.short	0x0001
        /*0022*/ 	.short	0x0008
        /*0024*/ 	.byte	0x00, 0xf0, 0x11, 0x00


	//----- nvinfo : EIATTR_KPARAM_INFO
	.align		4
.L_149:
        /*0028*/ 	.byte	0x04, 0x17
        /*002a*/ 	.short	(.L_151 - .L_150)
.L_150:
        /*002c*/ 	.word	0x00000000
        /*0030*/ 	.short	0x0000
        /*0032*/ 	.short	0x0000
        /*0034*/ 	.byte	0x00, 0xf5, 0x21, 0x00


	//----- nvinfo : EIATTR_SPARSE_MMA_MASK
	.align		4
.L_151:
        /*0038*/ 	.byte	0x03, 0x50
        /*003a*/ 	.short	0x0000


	//----- nvinfo : EIATTR_MAXREG_COUNT
	.align		4
        /*003c*/ 	.byte	0x03, 0x1b
        /*003e*/ 	.short	0x00ff


	//----- nvinfo : EIATTR_MERCURY_ISA_VERSION
	.align		4
        /*0040*/ 	.byte	0x03, 0x5f
        /*0042*/ 	.short	0x0101


	//----- nvinfo : EIATTR_VRC_CTA_INIT_COUNT
	.align		4
        /*0044*/ 	.byte	0x02, 0x4a
	.zero		1
	.zero		1


	//----- nvinfo : EIATTR_EXIT_INSTR_OFFSETS
	.align		4
        /*0048*/ 	.byte	0x04, 0x1c
        /*004a*/ 	.short	(.L_153 - .L_152)


	//   ....[0]....
.L_152:
        /*004c*/ 	.word	0x00000040


	//   ....[1]....
        /*0050*/ 	.word	0x000016e0


	//   ....[2]....
        /*0054*/ 	.word	0x00002610


	//   ....[3]....
        /*0058*/ 	.word	0x00002e00


	//   ....[4]....
        /*005c*/ 	.word	0x00003270


	//   ....[5]....
        /*0060*/ 	.word	0x000033f0


	//----- nvinfo : EIATTR_CRS_STACK_SIZE
	.align		4
.L_153:
        /*0064*/ 	.byte	0x04, 0x1e
        /*0066*/ 	.short	(.L_155 - .L_154)
.L_154:
        /*0068*/ 	.word	0x00000000


	//----- nvinfo : EIATTR_CBANK_PARAM_SIZE
	.align		4
.L_155:
        /*006c*/ 	.byte	0x03, 0x19
        /*006e*/ 	.short	0x0010


	//----- nvinfo : EIATTR_PARAM_CBANK
	.align		4
        /*0070*/ 	.byte	0x04, 0x0a
        /*0072*/ 	.short	(.L_157 - .L_156)
	.align		4
.L_156:
        /*0074*/ 	.word	index@(.nv.constant0._Z14softmax_kernelPfii)
        /*0078*/ 	.short	0x0380
        /*007a*/ 	.short	0x0010


	//----- nvinfo : EIATTR_SW_WAR
	.align		4
.L_157:
        /*007c*/ 	.byte	0x04, 0x36
        /*007e*/ 	.short	(.L_159 - .L_158)
.L_158:
        /*0080*/ 	.word	0x00000008
.L_159:


//--------------------- .nv.info._Z19bias_forward_kernelPfS_ii --------------------------
	.section	.nv.info._Z19bias_forward_kernelPfS_ii,"",@"SHT_CUDA_INFO"
	.sectionflags	@""
	.align	4


	//----- nvinfo : EIATTR_CUDA_API_VERSION
	.align		4
        /*0000*/ 	.byte	0x04, 0x37
        /*0002*/ 	.short	(.L_161 - .L_160)
.L_160:
        /*0004*/ 	.word	0x00000082


	//----- nvinfo : EIATTR_KPARAM_INFO
	.align		4
.L_161:
        /*0008*/ 	.byte	0x04, 0x17
        /*000a*/ 	.short	(.L_163 - .L_162)
.L_162:
        /*000c*/ 	.word	0x00000000
        /*0010*/ 	.short	0x0003
        /*0012*/ 	.short	0x0014
        /*0014*/ 	.byte	0x00, 0xf0, 0x11, 0x00


	//----- nvinfo : EIATTR_KPARAM_INFO
	.align		4
.L_163:
        /*0018*/ 	.byte	0x04, 0x17
        /*001a*/ 	.short	(.L_165 - .L_164)
.L_164:
        /*001c*/ 	.word	0x00000000
        /*0020*/ 	.short	0x0002
        /*0022*/ 	.short	0x0010
        /*0024*/ 	.byte	0x00, 0xf0, 0x11, 0x00


	//----- nvinfo : EIATTR_KPARAM_INFO
	.align		4
.L_165:
        /*0028*/ 	.byte	0x04, 0x17
        /*002a*/ 	.short	(.L_167 - .L_166)
.L_166:
        /*002c*/ 	.word	0x00000000
        /*0030*/ 	.short	0x0001
        /*0032*/ 	.short	0x0008
        /*0034*/ 	.byte	0x00, 0xf5, 0x21, 0x00


	//----- nvinfo : EIATTR_KPARAM_INFO
	.align		4
.L_167:
        /*0038*/ 	.byte	0x04, 0x17
        /*003a*/ 	.short	(.L_169 - .L_168)
.L_168:
        /*003c*/ 	.word	0x00000000
        /*0040*/ 	.short	0x0000
        /*0042*/ 	.short	0x0000
        /*0044*/ 	.byte	0x00, 0xf5, 0x21, 0x00


	//----- nvinfo : EIATTR_SPARSE_MMA_MASK
	.align		4
.L_169:
        /*0048*/ 	.byte	0x03, 0x50
        /*004a*/ 	.short	0x0000


	//----- nvinfo : EIATTR_MAXREG_COUNT
	.align		4
        /*004c*/ 	.byte	0x03, 0x1b
        /*004e*/ 	.short	0x00ff


	//----- nvinfo : EIATTR_MERCURY_ISA_VERSION
	.align		4
        /*0050*/ 	.byte	0x03, 0x5f
        /*0052*/ 	.short	0x0101


	//----- nvinfo : EIATTR_VRC_CTA_INIT_COUNT
	.align		4
        /*0054*/ 	.byte	0x02, 0x4a
	.zero		1
	.zero		1


	//----- nvinfo : EIATTR_EXIT_INSTR_OFFSETS
	.align		4
        /*0058*/ 	.byte	0x04, 0x1c
        /*005a*/ 	.short	(.L_171 - .L_170)


	//   ....[0]....
.L_170:
        /*005c*/ 	.word	0x00000210


	//   ....[1]....
        /*0060*/ 	.word	0x00000310


	//----- nvinfo : EIATTR_CBANK_PARAM_SIZE
	.align		4
.L_171:
        /*0064*/ 	.byte	0x03, 0x19
        /*0066*/ 	.short	0x0018


	//----- nvinfo : EIATTR_PARAM_CBANK
	.align		4
        /*0068*/ 	.byte	0x04, 0x0a
        /*006a*/ 	.short	(.L_173 - .L_172)
	.align		4
.L_172:
        /*006c*/ 	.word	index@(.nv.constant0._Z19bias_forward_kernelPfS_ii)
        /*0070*/ 	.short	0x0380
        /*0072*/ 	.short	0x0018


	//----- nvinfo : EIATTR_SW_WAR
	.align		4
.L_173:
        /*0074*/ 	.byte	0x04, 0x36
        /*0076*/ 	.short	(.L_175 - .L_174)
.L_174:
        /*0078*/ 	.word	0x00000008
.L_175:


//--------------------- .nv.info._Z19relu_forward_kernelPfi --------------------------
	.section	.nv.info._Z19relu_forward_kernelPfi,"",@"SHT_CUDA_INFO"
	.sectionflags	@""
	.align	4


	//----- nvinfo : EIATTR_CUDA_API_VERSION
	.align		4
        /*0000*/ 	.byte	0x04, 0x37
        /*0002*/ 	.short	(.L_177 - .L_176)
.L_176:
        /*0004*/ 	.word	0x00000082


	//----- nvinfo : EIATTR_KPARAM_INFO
	.align		4
.L_177:
        /*0008*/ 	.byte	0x04, 0x17
        /*000a*/ 	.short	(.L_179 - .L_178)
.L_178:
        /*000c*/ 	.word	0x00000000
        /*0010*/ 	.short	0x0001
        /*0012*/ 	.short	0x0008
        /*0014*/ 	.byte	0x00, 0xf0, 0x11, 0x00


	//----- nvinfo : EIATTR_KPARAM_INFO
	.align		4
.L_179:
        /*0018*/ 	.byte	0x04, 0x17
        /*001a*/ 	.short	(.L_181 - .L_180)
.L_180:
        /*001c*/ 	.word	0x00000000
        /*0020*/ 	.short	0x0000
        /*0022*/ 	.short	0x0000
        /*0024*/ 	.byte	0x00, 0xf5, 0x21, 0x00


	//----- nvinfo : EIATTR_SPARSE_MMA_MASK
	.align		4
.L_181:
        /*0028*/ 	.byte	0x03, 0x50
        /*002a*/ 	.short	0x0000


	//----- nvinfo : EIATTR_MAXREG_COUNT
	.align		4
        /*002c*/ 	.byte	0x03, 0x1b
        /*002e*/ 	.short	0x00ff


	//----- nvinfo : EIATTR_MERCURY_ISA_VERSION
	.align		4
        /*0030*/ 	.byte	0x03, 0x5f
        /*0032*/ 	.short	0x0101


	//----- nvinfo : EIATTR_VRC_CTA_INIT_COUNT
	.align		4
        /*0034*/ 	.byte	0x02, 0x4a
	.zero		1
	.zero		1


	//----- nvinfo : EIATTR_EXIT_INSTR_OFFSETS
	.align		4
        /*0038*/ 	.byte	0x04, 0x1c
        /*003a*/ 	.short	(.L_183 - .L_182)


	//   ....[0]....
.L_182:
        /*003c*/ 	.word	0x00000070


	//   ....[1]....
        /*0040*/ 	.word	0x000000e0


	//----- nvinfo : EIATTR_CBANK_PARAM_SIZE
	.align		4
.L_183:
        /*0044*/ 	.byte	0x03, 0x19
        /*0046*/ 	.short	0x000c


	//----- nvinfo : EIATTR_PARAM_CBANK
	.align		4
        /*0048*/ 	.byte	0x04, 0x0a
        /*004a*/ 	.short	(.L_185 - .L_184)
	.align		4
.L_184:
        /*004c*/ 	.word	index@(.nv.constant0._Z19relu_forward_kernelPfi)
        /*0050*/ 	.short	0x0380
        /*0052*/ 	.short	0x000c


	//----- nvinfo : EIATTR_SW_WAR
	.align		4
.L_185:
        /*0054*/ 	.byte	0x04, 0x36
        /*0056*/ 	.short	(.L_187 - .L_186)
.L_186:
        /*0058*/ 	.word	0x00000008
.L_187:


//--------------------- .nv.info._Z18matmul_at_b_kernelPfS_S_iii --------------------------
	.section	.nv.info._Z18matmul_at_b_kernelPfS_S_iii,"",@"SHT_CUDA_INFO"
	.sectionflags	@""
	.align	4


	//----- nvinfo : EIATTR_CUDA_API_VERSION
	.align		4
        /*0000*/ 	.byte	0x04, 0x37
        /*0002*/ 	.short	(.L_189 - .L_188)
.L_188:
        /*0004*/ 	.word	0x00000082


	//----- nvinfo : EIATTR_KPARAM_INFO
	.align		4
.L_189:
        /*0008*/ 	.byte	0x04, 0x17
        /*000a*/ 	.short	(.L_191 - .L_190)
.L_190:
        /*000c*/ 	.word	0x00000000
        /*0010*/ 	.short	0x0005
        /*0012*/ 	.short	0x0020
        /*0014*/ 	.byte	0x00, 0xf0, 0x11, 0x00


	//----- nvinfo : EIATTR_KPARAM_INFO
	.align		4
.L_191:
        /*0018*/ 	.byte	0x04, 0x17
        /*001a*/ 	.short	(.L_193 - .L_192)
.L_192:
        /*001c*/ 	.word	0x00000000
        /*0020*/ 	.short	0x0004
        /*0022*/ 	.short	0x001c
        /*0024*/ 	.byte	0x00, 0xf0, 0x11, 0x00


	//----- nvinfo : EIATTR_KPARAM_INFO
	.align		4
.L_193:
        /*0028*/ 	.byte	0x04, 0x17
        /*002a*/ 	.short	(.L_195 - .L_194)
.L_194:
        /*002c*/ 	.word	0x00000000
        /*0030*/ 	.short	0x0003
        /*0032*/ 	.short	0x0018
        /*0034*/ 	.byte	0x00, 0xf0, 0x11, 0x00


	//----- nvinfo : EIATTR_KPARAM_INFO
	.align		4
.L_195:
        /*0038*/ 	.byte	0x04, 0x17
        /*003a*/ 	.short	(.L_197 - .L_196)
.L_196:
        /*003c*/ 	.word	0x00000000
        /*0040*/ 	.short	0x0002
        /*0042*/ 	.short	0x0010
        /*0044*/ 	.byte	0x00, 0xf5, 0x21, 0x00


	//----- nvinfo : EIATTR_KPARAM_INFO
	.align		4
.L_197:
        /*0048*/ 	.byte	0x04, 0x17
        /*004a*/ 	.short	(.L_199 - .L_198)
.L_198:
        /*004c*/ 	.word	0x00000000
        /*0050*/ 	.short	0x0001
        /*0052*/ 	.short	0x0008
        /*0054*/ 	.byte	0x00, 0xf5, 0x21, 0x00


	//----- nvinfo : EIATTR_KPARAM_INFO
	.align		4
.L_199:
        /*0058*/ 	.byte	0x04, 0x17
        /*005a*/ 	.short	(.L_201 - .L_200)
.L_200:
        /*005c*/ 	.word	0x00000000
        /*0060*/ 	.short	0x0000
        /*0062*/ 	.short	0x0000
        /*0064*/ 	.byte	0x00, 0xf5, 0x21, 0x00


	//----- nvinfo : EIATTR_SPARSE_MMA_MASK
	.align		4
.L_201:
        /*0068*/ 	.byte	0x03, 0x50
        /*006a*/ 	.short	0x0000


	//----- nvinfo : EIATTR_MAXREG_COUNT
	.align		4
        /*006c*/ 	.byte	0x03, 0x1b
        /*006e*/ 	.short	0x00ff


	//----- nvinfo : EIATTR_MERCURY_ISA_VERSION
	.align		4
        /*0070*/ 	.byte	0x03, 0x5f
        /*0072*/ 	.short	0x0101


	//----- nvinfo : EIATTR_VRC_CTA_INIT_COUNT
	.align		4
        /*0074*/ 	.byte	0x02, 0x4a
	.zero		1
	.zero		1


	//----- nvinfo : EIATTR_EXIT_INSTR_OFFSETS
	.align		4
        /*0078*/ 	.byte	0x04, 0x1c
        /*007a*/ 	.short	(.L_203 - .L_202)


	//   ....[0]....
.L_202:
        /*007c*/ 	.word	0x000000d0


	//   ....[1]....
        /*0080*/ 	.word	0x000008b0


	//----- nvinfo : EIATTR_CBANK_PARAM_SIZE
	.align		4
.L_203:
        /*0084*/ 	.byte	0x03, 0x19
        /*0086*/ 	.short	0x0024


	//----- nvinfo : EIATTR_PARAM_CBANK
	.align		4
        /*0088*/ 	.byte	0x04, 0x0a
        /*008a*/ 	.short	(.L_205 - .L_204)
	.align		4
.L_204:
        /*008c*/ 	.word	index@(.nv.constant0._Z18matmul_at_b_kernelPfS_S_iii)
        /*0090*/ 	.short	0x0380
        /*0092*/ 	.short	0x0024


	//----- nvinfo : EIATTR_SW_WAR
	.align		4
.L_205:
        /*0094*/ 	.byte	0x04, 0x36
        /*0096*/ 	.short	(.L_207 - .L_206)
.L_206:
        /*0098*/ 	.word	0x00000008
.L_207:


//--------------------- .nv.info._Z18matmul_a_bt_kernelPfS_S_iii --------------------------
	.section	.nv.info._Z18matmul_a_bt_kernelPfS_S_iii,"",@"SHT_CUDA_INFO"
	.sectionflags	@""
	.align	4


	//----- nvinfo : EIATTR_CUDA_API_VERSION
	.align		4
        /*0000*/ 	.byte	0x04, 0x37
        /*0002*/ 	.short	(.L_209 - .L_208)
.L_208:
        /*0004*/ 	.word	0x00000082


	//----- nvinfo : EIATTR_KPARAM_INFO
	.align		4
.L_209:
        /*0008*/ 	.byte	0x04, 0x17
        /*000a*/ 	.short	(.L_211 - .L_210)
.L_210:
        /*000c*/ 	.word	0x00000000
        /*0010*/ 	.short	0x0005
        /*0012*/ 	.short	0x0020
        /*0014*/ 	.byte	0x00, 0xf0, 0x11, 0x00


	//----- nvinfo : EIATTR_KPARAM_INFO
	.align		4
.L_211:
        /*0018*/ 	.byte	0x04, 0x17
        /*001a*/ 	.short	(.L_213 - .L_212)
.L_212:
        /*001c*/ 	.word	0x00000000
        /*0020*/ 	.short	0x0004
        /*0022*/ 	.short	0x001c
        /*0024*/ 	.byte	0x00, 0xf0, 0x11, 0x00


	//----- nvinfo : EIATTR_KPARAM_INFO
	.align		4
.L_213:
        /*0028*/ 	.byte	0x04, 0x17
        /*002a*/ 	.short	(.L_215 - .L_214)
.L_214:
        /*002c*/ 	.word	0x00000000
        /*0030*/ 	.short	0x0003
        /*0032*/ 	.short	0x0018
        /*0034*/ 	.byte	0x00, 0xf0, 0x11, 0x00


	//----- nvinfo : EIATTR_KPARAM_INFO
	.align		4
.L_215:
        /*0038*/ 	.byte	0x04, 0x17
        /*003a*/ 	.short	(.L_217 - .L_216)
.L_216:
        /*003c*/ 	.word	0x00000000
        /*0040*/ 	.short	0x0002
        /*0042*/ 	.short	0x0010
        /*0044*/ 	.byte	0x00, 0xf5, 0x21, 0x00


	//----- nvinfo : EIATTR_KPARAM_INFO
	.align		4
.L_217:
        /*0048*/ 	.byte	0x04, 0x17
        /*004a*/ 	.short	(.L_219 - .L_218)
.L_218:
        /*004c*/ 	.word	0x00000000
        /*0050*/ 	.short	0x0001
        /*0052*/ 	.short	0x0008
        /*0054*/ 	.byte	0x00, 0xf5, 0x21, 0x00


	//----- nvinfo : EIATTR_KPARAM_INFO
	.align		4
.L_219:
        /*0058*/ 	.byte	0x04, 0x17
        /*005a*/ 	.short	(.L_221 - .L_220)
.L_220:
        /*005c*/ 	.word	0x00000000
        /*0060*/ 	.short	0x0000
        /*0062*/ 	.short	0x0000
        /*0064*/ 	.byte	0x00, 0xf5, 0x21, 0x00


	//----- nvinfo : EIATTR_SPARSE_MMA_MASK
	.align		4
.L_221:
        /*0068*/ 	.byte	0x03, 0x50
        /*006a*/ 	.short	0x0000


	//----- nvinfo : EIATTR_MAXREG_COUNT
	.align		4
        /*006c*/ 	.byte	0x03, 0x1b
        /*006e*/ 	.short	0x00ff


	//----- nvinfo : EIATTR_MERCURY_ISA_VERSION
	.align		4
        /*0070*/ 	.byte	0x03, 0x5f
        /*0072*/ 	.short	0x0101


	//----- nvinfo : EIATTR_VRC_CTA_INIT_COUNT
	.align		4
        /*0074*/ 	.byte	0x02, 0x4a
	.zero		1
	.zero		1


	//----- nvinfo : EIATTR_EXIT_INSTR_OFFSETS
	.align		4
        /*0078*/ 	.byte	0x04, 0x1c
        /*007a*/ 	.short	(.L_223 - .L_222)


	//   ....[0]....
.L_222:
        /*007c*/ 	.word	0x000000d0


	//   ....[1]....
        /*0080*/ 	.word	0x00000be0


	//----- nvinfo : EIATTR_CBANK_PARAM_SIZE
	.align		4
.L_223:
        /*0084*/ 	.byte	0x03, 0x19
        /*0086*/ 	.short	0x0024


	//----- nvinfo : EIATTR_PARAM_CBANK
	.align		4
        /*0088*/ 	.byte	0x04, 0x0a
        /*008a*/ 	.short	(.L_225 - .L_224)
	.align		4
.L_224:
        /*008c*/ 	.word	index@(.nv.constant0._Z18matmul_a_bt_kernelPfS_S_iii)
        /*0090*/ 	.short	0x0380
        /*0092*/ 	.short	0x0024


	//----- nvinfo : EIATTR_SW_WAR
	.align		4
.L_225:
        /*0094*/ 	.byte	0x04, 0x36
        /*0096*/ 	.short	(.L_227 - .L_226)
.L_226:
        /*0098*/ 	.word	0x00000008
.L_227:


//--------------------- .nv.info._Z17matmul_a_b_kernelPfS_S_iii --------------------------
	.section	.nv.info._Z17matmul_a_b_kernelPfS_S_iii,"",@"SHT_CUDA_INFO"
	.sectionflags	@""
	.align	4


	//----- nvinfo : EIATTR_CUDA_API_VERSION
	.align		4
        /*0000*/ 	.byte	0x04, 0x37
        /*0002*/ 	.short	(.L_229 - .L_228)
.L_228:
        /*0004*/ 	.word	0x00000082


	//----- nvinfo : EIATTR_KPARAM_INFO
	.align		4
.L_229:
        /*0008*/ 	.byte	0x04, 0x17
        /*000a*/ 	.short	(.L_231 - .L_230)
.L_230:
        /*000c*/ 	.word	0x00000000
        /*0010*/ 	.short	0x0005
        /*0012*/ 	.short	0x0020
        /*0014*/ 	.byte	0x00, 0xf0, 0x11, 0x00


	//----- nvinfo : EIATTR_KPARAM_INFO
	.align		4
.L_231:
        /*0018*/ 	.byte	0x04, 0x17
        /*001a*/ 	.short	(.L_233 - .L_232)
.L_232:
        /*001c*/ 	.word	0x00000000
        /*0020*/ 	.short	0x0004
        /*0022*/ 	.short	0x001c
        /*0024*/ 	.byte	0x00, 0xf0, 0x11, 0x00


	//----- nvinfo : EIATTR_KPARAM_INFO
	.align		4
.L_233:
        /*0028*/ 	.byte	0x04, 0x17
        /*002a*/ 	.short	(.L_235 - .L_234)
.L_234:
        /*002c*/ 	.word	0x00000000
        /*0030*/ 	.short	0x0003
        /*0032*/ 	.short	0x0018
        /*0034*/ 	.byte	0x00, 0xf0, 0x11, 0x00


	//----- nvinfo : EIATTR_KPARAM_INFO
	.align		4
.L_235:
        /*0038*/ 	.byte	0x04, 0x17
        /*003a*/ 	.short	(.L_237 - .L_236)
.L_236:
        /*003c*/ 	.word	0x00000000
        /*0040*/ 	.short	0x0002
        /*0042*/ 	.short	0x0010
        /*0044*/ 	.byte	0x00, 0xf5, 0x21, 0x00


	//----- nvinfo : EIATTR_KPARAM_INFO
	.align		4
.L_237:
        /*0048*/ 	.byte	0x04, 0x17
        /*004a*/ 	.short	(.L_239 - .L_238)
.L_238:
        /*004c*/ 	.word	0x00000000
        /*0050*/ 	.short	0x0001
        /*0052*/ 	.short	0x0008
        /*0054*/ 	.byte	0x00, 0xf5, 0x21, 0x00


	//----- nvinfo : EIATTR_KPARAM_INFO
	.align		4
.L_239:
        /*0058*/ 	.byte	0x04, 0x17
        /*005a*/ 	.short	(.L_241 - .L_240)
.L_240:
        /*005c*/ 	.word	0x00000000
        /*0060*/ 	.short	0x0000
        /*0062*/ 	.short	0x0000
        /*0064*/ 	.byte	0x00, 0xf5, 0x21, 0x00


	//----- nvinfo : EIATTR_SPARSE_MMA_MASK
	.align		4
.L_241:
        /*0068*/ 	.byte	0x03, 0x50
        /*006a*/ 	.short	0x0000


	//----- nvinfo : EIATTR_MAXREG_COUNT
	.align		4
        /*006c*/ 	.byte	0x03, 0x1b
        /*006e*/ 	.short	0x00ff


	//----- nvinfo : EIATTR_MERCURY_ISA_VERSION
	.align		4
        /*0070*/ 	.byte	0x03, 0x5f
        /*0072*/ 	.short	0x0101


	//----- nvinfo : EIATTR_VRC_CTA_INIT_COUNT
	.align		4
        /*0074*/ 	.byte	0x02, 0x4a
	.zero		1
	.zero		1


	//----- nvinfo : EIATTR_EXIT_INSTR_OFFSETS
	.align		4
        /*0078*/ 	.byte	0x04, 0x1c
        /*007a*/ 	.short	(.L_243 - .L_242)


	//   ....[0]....
.L_242:
        /*007c*/ 	.word	0x000000d0


	//   ....[1]....
        /*0080*/ 	.word	0x000008f0


	//----- nvinfo : EIATTR_CBANK_PARAM_SIZE
	.align		4
.L_243:
        /*0084*/ 	.byte	0x03, 0x19
        /*0086*/ 	.short	0x0024


	//----- nvinfo : EIATTR_PARAM_CBANK
	.align		4
        /*0088*/ 	.byte	0x04, 0x0a
        /*008a*/ 	.short	(.L_245 - .L_244)
	.align		4
.L_244:
        /*008c*/ 	.word	index@(.nv.constant0._Z17matmul_a_b_kernelPfS_S_iii)
        /*0090*/ 	.short	0x0380
        /*0092*/ 	.short	0x0024


	//----- nvinfo : EIATTR_SW_WAR
	.align		4
.L_245:
        /*0094*/ 	.byte	0x04, 0x36
        /*0096*/ 	.short	(.L_247 - .L_246)
.L_246:
        /*0098*/ 	.word	0x00000008
.L_247:


//--------------------- .nv.callgraph             --------------------------
	.section	.nv.callgraph,"",@"SHT_CUDA_CALLGRAPH"
	.align	4
	.sectionentsize	8
	.align		4
        /*0000*/ 	.word	0x00000000
	.align		4
        /*0004*/ 	.word	0xffffffff
	.align		4
        /*0008*/ 	.word	0x00000000
	.align		4
        /*000c*/ 	.word	0xfffffffe
	.align		4
        /*0010*/ 	.word	0x00000000
	.align		4
        /*0014*/ 	.word	0xfffffffd
	.align		4
        /*0018*/ 	.word	0x00000000
	.align		4
        /*001c*/ 	.word	0xfffffffc


//--------------------- .text._Z20weight_update_kernelPfS_i --------------------------
	.section	.text._Z20weight_update_kernelPfS_i,"ax",@progbits
	.align	128
        .global         _Z20weight_update_kernelPfS_i
        .type           _Z20weight_update_kernelPfS_i,@function
        .size           _Z20weight_update_kernelPfS_i,(.L_x_117 - _Z20weight_update_kernelPfS_i)
        .other          _Z20weight_update_kernelPfS_i,@"STO_CUDA_ENTRY STV_DEFAULT"
_Z20weight_update_kernelPfS_i:
.text._Z20weight_update_kernelPfS_i:
[----:B------:R-:W-:Y:S01]  /*0000*/  LDC R1, c[0x0][0x37c] ;  /* 0x0000df00ff017b82 */ /* 0x000fe20000000800 */
[----:B------:R-:W0:Y:S07]  /*0010*/  S2R R0, SR_TID.X ;  /* 0x0000000000007919 */ /* 0x000e2e0000002100 */
[----:B------:R-:W0:Y:S01]  /*0020*/  S2UR UR4, SR_CTAID.X ;  /* 0x00000000000479c3 */ /* 0x000e220000002500 */
[----:B------:R-:W1:Y:S07]  /*0030*/  LDCU UR5, c[0x0][0x390] ;  /* 0x00007200ff0577ac */ /* 0x000e6e0008000800 */
[----:B------:R-:W0:Y:S02]  /*0040*/  LDC R5, c[0x0][0x360] ;  /* 0x0000d800ff057b82 */ /* 0x000e240000000800 */
[----:B0-----:R-:W-:-:S05]  /*0050*/  IMAD R5, R5, UR4, R0 ;  /* 0x0000000405057c24 */ /* 0x001fca000f8e0200 */
[----:B-1----:R-:W-:-:S13]  /*0060*/  ISETP.GE.AND P0, PT, R5, UR5, PT ;  /* 0x0000000505007c0c */ /* 0x002fda000bf06270 */
[----:B------:R-:W-:Y:S05]  /*0070*/  @P0 EXIT ;  /* 0x000000000000094d */ /* 0x000fea0003800000 */
[----:B------:R-:W0:Y:S01]  /*0080*/  LDC.64 R2, c[0x0][0x388] ;  /* 0x0000e200ff027b82 */ /* 0x000e220000000a00 */
[----:B------:R-:W1:Y:S07]  /*0090*/  LDCU.64 UR4, c[0x0][0x358] ;  /* 0x00006b00ff0477ac */ /* 0x000e6e0008000a00 */
[----:B------:R-:W2:Y:S01]  /*00a0*/  LDC.64 R6, c[0x0][0x380] ;  /* 0x0000e000ff067b82 */ /* 0x000ea20000000a00 */
[----:B0-----:R-:W-:-:S06]  /*00b0*/  IMAD.WIDE R2, R5, 0x4, R2 ;  /* 0x0000000405027825 */ /* 0x001fcc00078e0202 */
[----:B-1----:R-:W3:Y:S01]  /*00c0*/  LDG.E R2, desc[UR4][R2.64] ;  /* 0x0000000402027981 */ /* 0x002ee2000c1e1900 */
[----:B--2---:R-:W-:-:S05]  /*00d0*/  IMAD.WIDE R6, R5, 0x4, R6 ;  /* 0x0000000405067825 */ /* 0x004fca00078e0206 */
[----:B------:R-:W2:Y:S01]  /*00e0*/  LDG.E R8, desc[UR4][R6.64] ;  /* 0x0000000406087981 */ /* 0x000ea2000c1e1900 */
[----:B------:R-:W-:Y:S01]  /*00f0*/  UMOV UR6, 0x47ae147b ;  /* 0x47ae147b00067882 */ /* 0x000fe20000000000 */
[----:B------:R-:W-:Y:S01]  /*0100*/  UMOV UR7, 0x3f847ae1 ;  /* 0x3f847ae100077882 */ /* 0x000fe20000000000 */
[----:B---3--:R-:W-:Y:S08]  /*0110*/  F2F.F64.F32 R4, R2 ;  /* 0x0000000200047310 */ /* 0x008ff00000201800 */
[----:B--2---:R-:W0:Y:S02]  /*0120*/  F2F.F64.F32 R8, R8 ;  /* 0x0000000800087310 */ /* 0x004e240000201800 */
[----:B0-----:R-:W-:-:S10]  /*0130*/  DFMA R4, R4, -UR6, R8 ;  /* 0x8000000604047c2b */ /* 0x001fd40008000008 */
[----:B------:R-:W0:Y:S02]  /*0140*/  F2F.F32.F64 R5, R4 ;  /* 0x0000000400057310 */ /* 0x000e240000301000 */
[----:B0-----:R-:W-:Y:S01]  /*0150*/  STG.E desc[UR4][R6.64], R5 ;  /* 0x0000000506007986 */ /* 0x001fe2000c101904 */
[----:B------:R-:W-:Y:S05]  /*0160*/  EXIT ;  /* 0x000000000000794d */ /* 0x000fea0003800000 */
.L_x_0:
[----:B------:R-:W-:-:S00]  /*0170*/  BRA `(.L_x_0) ;  /* 0xfffffffc00fc7947 */ /* 0x000fc0000383ffff */
[----:B------:R-:W-:-:S00]  /*0180*/  NOP ;  /* 0x0000000000007918 */ /* 0x000fc00000000000 */
[----:B------:R-:W-:-:S00]  /*0190*/  NOP ;  /* 0x0000000000007918 */ /* 0x000fc00000000000 */
[----:B------:R-:W-:-:S00]  /*01a0*/  NOP ;  /* 0x0000000000007918 */ /* 0x000fc00000000000 */
[----:B------:R-:W-:-:S00]  /*01b0*/  NOP ;  /* 0x0000000000007918 */ /* 0x000fc00000000000 */
[----:B------:R-:W-:-:S00]  /*01c0*/  NOP ;  /* 0x0000000000007918 */ /* 0x000fc00000000000 */
[----:B------:R-:W-:-:S00]  /*01d0*/  NOP ;  /* 0x0000000000007918 */ /* 0x000fc00000000000 */
[----:B------:R-:W-:-:S00]  /*01e0*/  NOP ;  /* 0x0000000000007918 */ /* 0x000fc00000000000 */
[----:B------:R-:W-:-:S00]  /*01f0*/  NOP ;  /* 0x0000000000007918 */ /* 0x000fc00000000000 */
.L_x_117:


//--------------------- .text._Z20bias_backward_kernelPfS_ii --------------------------
	.section	.text._Z20bias_backward_kernelPfS_ii,"ax",@progbits
	.align	128
        .global         _Z20bias_backward_kernelPfS_ii
        .type           _Z20bias_backward_kernelPfS_ii,@function
        .size           _Z20bias_backward_kernelPfS_ii,(.L_x_118 - _Z20bias_backward_kernelPfS_ii)
        .other          _Z20bias_backward_kernelPfS_ii,@"STO_CUDA_ENTRY STV_DEFAULT"
_Z20bias_backward_kernelPfS_ii:
.text._Z20bias_backward_kernelPfS_ii:
[----:B------:R-:W-:Y:S01]  /*0000*/  LDC R1, c[0x0][0x37c] ;  /* 0x0000df00ff017b82 */ /* 0x000fe20000000800 */
[----:B------:R-:W0:Y:S07]  /*0010*/  S2R R3, SR_TID.X ;  /* 0x0000000000037919 */ /* 0x000e2e0000002100 */
[----:B------:R-:W0:Y:S08]  /*0020*/  S2UR UR4, SR_CTAID.X ;  /* 0x00000000000479c3 */ /* 0x000e300000002500 */
[----:B------:R-:W0:Y:S08]  /*0030*/  LDC R0, c[0x0][0x360] ;  /* 0x0000d800ff007b82 */ /* 0x000e300000000800 */
[----:B------:R-:W1:Y:S01]  /*0040*/  LDC R17, c[0x0][0x394] ;  /* 0x0000e500ff117b82 */ /* 0x000e620000000800 */
[----:B0-----:R-:W-:-:S05]  /*0050*/  IMAD R0, R0, UR4, R3 ;  /* 0x0000000400007c24 */ /* 0x001fca000f8e0203 */
[----:B-1----:R-:W-:-:S13]  /*0060*/  ISETP.GE.AND P0, PT, R0, R17, PT ;  /* 0x000000110000720c */ /* 0x002fda0003f06270 */
[----:B------:R-:W-:Y:S05]  /*0070*/  @P0 EXIT ;  /* 0x000000000000094d */ /* 0x000fea0003800000 */
[----:B------:R-:W0:Y:S01]  /*0080*/  LDCU UR5, c[0x0][0x390] ;  /* 0x00007200ff0577ac */ /* 0x000e220008000800 */
[----:B------:R-:W-:Y:S01]  /*0090*/  HFMA2 R16, -RZ, RZ, 0, 0 ;  /* 0x00000000ff107431 */ /* 0x000fe200000001ff */
[----:B------:R-:W1:Y:S01]  /*00a0*/  LDCU.64 UR8, c[0x0][0x358] ;  /* 0x00006b00ff0877ac */ /* 0x000e620008000a00 */
[----:B0-----:R-:W-:-:S09]  /*00b0*/  UISETP.GE.AND UP0, UPT, UR5, 0x1, UPT ;  /* 0x000000010500788c */ /* 0x001fd2000bf06270 */
[----:B-1----:R-:W-:Y:S05]  /*00c0*/  BRA.U !UP0, `(.L_x_1) ;  /* 0x0000000508f87547 */ /* 0x002fea000b800000 */
[----:B------:R-:W-:Y:S01]  /*00d0*/  UISETP.GE.U32.AND UP1, UPT, UR5, 0x10, UPT ;  /* 0x000000100500788c */ /* 0x000fe2000bf26070 */
[----:B------:R-:W-:Y:S01]  /*00e0*/  MOV R16, RZ ;  /* 0x000000ff00107202 */ /* 0x000fe20000000f00 */
[----:B------:R-:W-:Y:S01]  /*00f0*/  ULOP3.LUT UR6, UR5, 0xf, URZ, 0xc0, !UPT ;  /* 0x0000000f05067892 */ /* 0x000fe2000f8ec0ff */
[----:B------:R-:W-:-:S03]  /*0100*/  UMOV UR4, URZ ;  /* 0x000000ff00047c82 */ /* 0x000fc60008000000 */
[----:B------:R-:W-:-:S03]  /*0110*/  UISETP.NE.AND UP0, UPT, UR6, URZ, UPT ;  /* 0x000000ff0600728c */ /* 0x000fc6000bf05270 */
[----:B------:R-:W-:Y:S08]  /*0120*/  BRA.U !UP1, `(.L_x_2) ;  /* 0x0000000109e47547 */ /* 0x000ff0000b800000 */
[----:B------:R-:W-:Y:S01]  /*0130*/  ULOP3.LUT UR4, UR5, 0x7ffffff0, URZ, 0xc0, !UPT ;  /* 0x7ffffff005047892 */ /* 0x000fe2000f8ec0ff */
[----:B------:R-:W-:Y:S02]  /*0140*/  MOV R16, RZ ;  /* 0x000000ff00107202 */ /* 0x000fe40000000f00 */
[----:B------:R-:W-:Y:S01]  /*0150*/  MOV R18, R0 ;  /* 0x0000000000127202 */ /* 0x000fe20000000f00 */
[----:B------:R-:W-:-:S12]  /*0160*/  UIADD3 UR7, UPT, UPT, -UR4, URZ, URZ ;  /* 0x000000ff04077290 */ /* 0x000fd8000fffe1ff */
.L_x_3:
[----:B------:R-:W0:Y:S02]  /*0170*/  LDC.64 R4, c[0x0][0x388] ;  /* 0x0000e200ff047b82 */ /* 0x000e240000000a00 */
[----:B0-----:R-:W-:-:S05]  /*0180*/  IMAD.WIDE R4, R18, 0x4, R4 ;  /* 0x0000000412047825 */ /* 0x001fca00078e0204 */
[----:B------:R-:W2:Y:S01]  /*0190*/  LDG.E R25, desc[UR8][R4.64] ;  /* 0x0000000804197981 */ /* 0x000ea2000c1e1900 */
[----:B------:R-:W-:-:S05]  /*01a0*/  IMAD.WIDE R6, R17, 0x4, R4 ;  /* 0x0000000411067825 */ /* 0x000fca00078e0204 */
[----:B------:R0:W3:Y:S01]  /*01b0*/  LDG.E R23, desc[UR8][R6.64] ;  /* 0x0000000806177981 */ /* 0x0000e2000c1e1900 */
[----:B------:R-:W-:-:S05]  /*01c0*/  IMAD.WIDE R8, R17, 0x4, R6 ;  /* 0x0000000411087825 */ /* 0x000fca00078e0206 */
[----:B------:R1:W4:Y:S01]  /*01d0*/  LDG.E R22, desc[UR8][R8.64] ;  /* 0x0000000808167981 */ /* 0x000322000c1e1900 */
[----:B------:R-:W-:-:S05]  /*01e0*/  IMAD.WIDE R12, R17, 0x4, R8 ;  /* 0x00000004110c7825 */ /* 0x000fca00078e0208 */
[----:B------:R-:W5:Y:S01]  /*01f0*/  LDG.E R21, desc[UR8][R12.64] ;  /* 0x000000080c157981 */ /* 0x000f62000c1e1900 */
[----:B------:R-:W-:-:S05]  /*0200*/  IMAD.WIDE R14, R17, 0x4, R12 ;  /* 0x00000004110e7825 */ /* 0x000fca00078e020c */
[----:B------:R-:W5:Y:S01]  /*0210*/  LDG.E R20, desc[UR8][R14.64] ;  /* 0x000000080e147981 */ /* 0x000f62000c1e1900 */
[----:B------:R-:W-:-:S05]  /*0220*/  IMAD.WIDE R2, R17, 0x4, R14 ;  /* 0x0000000411027825 */ /* 0x000fca00078e020e */
[----:B------:R1:W5:Y:S01]  /*0230*/  LDG.E R19, desc[UR8][R2.64] ;  /* 0x0000000802137981 */ /* 0x000362000c1e1900 */
[----:B------:R-:W-:-:S05]  /*0240*/  IMAD.WIDE R26, R17, 0x4, R2 ;  /* 0x00000004111a7825 */ /* 0x000fca00078e0202 */
[----:B------:R1:W5:Y:S01]  /*0250*/  LDG.E R24, desc[UR8][R26.64] ;  /* 0x000000081a187981 */ /* 0x000362000c1e1900 */
[----:B------:R-:W-:-:S05]  /*0260*/  IMAD.WIDE R10, R17, 0x4, R26 ;  /* 0x00000004110a7825 */ /* 0x000fca00078e021a */
[----:B------:R1:W5:Y:S01]  /*0270*/  LDG.E R28, desc[UR8][R10.64] ;  /* 0x000000080a1c7981 */ /* 0x000362000c1e1900 */
[----:B0-----:R-:W-:-:S04]  /*0280*/  IMAD.WIDE R6, R17, 0x4, R10 ;  /* 0x0000000411067825 */ /* 0x001fc800078e020a */
[C---:B-1----:R-:W-:Y:S02]  /*0290*/  IMAD.WIDE R8, R17.reuse, 0x4, R6 ;  /* 0x0000000411087825 */ /* 0x042fe400078e0206 */
[----:B------:R-:W5:Y:S02]  /*02a0*/  LDG.E R6, desc[UR8][R6.64] ;  /* 0x0000000806067981 */ /* 0x000f64000c1e1900 */
[C---:B------:R-:W-:Y:S02]  /*02b0*/  IMAD.WIDE R2, R17.reuse, 0x4, R8 ;  /* 0x0000000411027825 */ /* 0x040fe400078e0208 */
[----:B------:R-:W5:Y:S02]  /*02c0*/  LDG.E R8, desc[UR8][R8.64] ;  /* 0x0000000808087981 */ /* 0x000f64000c1e1900 */
[C---:B------:R-:W-:Y:S02]  /*02d0*/  IMAD.WIDE R4, R17.reuse, 0x4, R2 ;  /* 0x0000000411047825 */ /* 0x040fe400078e0202 */
[----:B------:R-:W5:Y:S02]  /*02e0*/  LDG.E R29, desc[UR8][R2.64] ;  /* 0x00000008021d7981 */ /* 0x000f64000c1e1900 */
[----:B------:R-:W-:-:S02]  /*02f0*/  IMAD.WIDE R12, R17, 0x4, R4 ;  /* 0x00000004110c7825 */ /* 0x000fc400078e0204 */
[----:B------:R-:W5:Y:S02]  /*0300*/  LDG.E R4, desc[UR8][R4.64] ;  /* 0x0000000804047981 */ /* 0x000f64000c1e1900 */
[C---:B------:R-:W-:Y:S02]  /*0310*/  IMAD.WIDE R14, R17.reuse, 0x4, R12 ;  /* 0x00000004110e7825 */ /* 0x040fe400078e020c */
[----:B------:R-:W5:Y:S02]  /*0320*/  LDG.E R12, desc[UR8][R12.64] ;  /* 0x000000080c0c7981 */ /* 0x000f64000c1e1900 */
[C---:B------:R-:W-:Y:S02]  /*0330*/  IMAD.WIDE R26, R17.reuse, 0x4, R14 ;  /* 0x00000004111a7825 */ /* 0x040fe400078e020e */
[----:B------:R-:W5:Y:S02]  /*0340*/  LDG.E R14, desc[UR8][R14.64] ;  /* 0x000000080e0e7981 */ /* 0x000f64000c1e1900 */
[----:B------:R-:W-:-:S02]  /*0350*/  IMAD.WIDE R10, R17, 0x4, R26 ;  /* 0x00000004110a7825 */ /* 0x000fc400078e021a */
[----:B------:R-:W5:Y:S04]  /*0360*/  LDG.E R26, desc[UR8][R26.64] ;  /* 0x000000081a1a7981 */ /* 0x000f68000c1e1900 */
[----:B------:R-:W5:Y:S01]  /*0370*/  LDG.E R10, desc[UR8][R10.64] ;  /* 0x000000080a0a7981 */ /* 0x000f62000c1e1900 */
[----:B------:R-:W-:-:S04]  /*0380*/  UIADD3 UR7, UPT, UPT, UR7, 0x10, URZ ;  /* 0x0000001007077890 */ /* 0x000fc8000fffe0ff */
[----:B------:R-:W-:Y:S01]  /*0390*/  UISETP.NE.AND UP1, UPT, UR7, URZ, UPT ;  /* 0x000000ff0700728c */ /* 0x000fe2000bf25270 */
[----:B------:R-:W-:Y:S01]  /*03a0*/  LEA R18, R17, R18, 0x4 ;  /* 0x0000001211127211 */ /* 0x000fe200078e20ff */
[----:B--2---:R-:W-:-:S04]  /*03b0*/  FADD R16, R25, R16 ;  /* 0x0000001019107221 */ /* 0x004fc80000000000 */
[----:B---3--:R-:W-:-:S04]  /*03c0*/  FADD R23, R16, R23 ;  /* 0x0000001710177221 */ /* 0x008fc80000000000 */
[----:B----4-:R-:W-:-:S04]  /*03d0*/  FADD R22, R23, R22 ;  /* 0x0000001617167221 */ /* 0x010fc80000000000 */
[----:B-----5:R-:W-:-:S04]  /*03e0*/  FADD R21, R22, R21 ;  /* 0x0000001516157221 */ /* 0x020fc80000000000 */
[----:B------:R-:W-:-:S04]  /*03f0*/  FADD R20, R21, R20 ;  /* 0x0000001415147221 */ /* 0x000fc80000000000 */
        /* <DEDUP_REMOVED lines=10> */
[----:B------:R-:W-:Y:S01]  /*04a0*/  FADD R16, R29, R10 ;  /* 0x0000000a1d107221 */ /* 0x000fe20000000000 */
[----:B------:R-:W-:Y:S06]  /*04b0*/  BRA.U UP1, `(.L_x_3) ;  /* 0xfffffffd012c7547 */ /* 0x000fec000b83ffff */
.L_x_2:
[----:B------:R-:W-:Y:S05]  /*04c0*/  BRA.U !UP0, `(.L_x_1) ;  /* 0x0000000108f87547 */ /* 0x000fea000b800000 */
[----:B------:R-:W-:Y:S02]  /*04d0*/  UISETP.GE.U32.AND UP0, UPT, UR6, 0x8, UPT ;  /* 0x000000080600788c */ /* 0x000fe4000bf06070 */
[----:B------:R-:W-:-:S04]  /*04e0*/  ULOP3.LUT UR7, UR5, 0x7, URZ, 0xc0, !UPT ;  /* 0x0000000705077892 */ /* 0x000fc8000f8ec0ff */
[----:B------:R-:W-:-:S03]  /*04f0*/  UISETP.NE.AND UP1, UPT, UR7, URZ, UPT ;  /* 0x000000ff0700728c */ /* 0x000fc6000bf25270 */
[----:B------:R-:W-:Y:S08]  /*0500*/  BRA.U !UP0, `(.L_x_4) ;  /* 0x00000001086c7547 */ /* 0x000ff0000b800000 */
[----:B------:R-:W0:Y:S01]  /*0510*/  LDC.64 R2, c[0x0][0x388] ;  /* 0x0000e200ff027b82 */ /* 0x000e220000000a00 */
[----:B------:R-:W-:-:S04]  /*0520*/  IMAD R5, R17, UR4, R0 ;  /* 0x0000000411057c24 */ /* 0x000fc8000f8e0200 */
[----:B0-----:R-:W-:-:S04]  /*0530*/  IMAD.WIDE R2, R5, 0x4, R2 ;  /* 0x0000000405027825 */ /* 0x001fc800078e0202 */
[C---:B------:R-:W-:Y:S02]  /*0540*/  IMAD.WIDE R4, R17.reuse, 0x4, R2 ;  /* 0x0000000411047825 */ /* 0x040fe400078e0202 */
[----:B------:R-:W2:Y:S02]  /*0550*/  LDG.E R3, desc[UR8][R2.64] ;  /* 0x0000000802037981 */ /* 0x000ea4000c1e1900 */
[C---:B------:R-:W-:Y:S02]  /*0560*/  IMAD.WIDE R6, R17.reuse, 0x4, R4 ;  /* 0x0000000411067825 */ /* 0x040fe400078e0204 */
[----:B------:R-:W3:Y:S02]  /*0570*/  LDG.E R4, desc[UR8][R4.64] ;  /* 0x0000000804047981 */ /* 0x000ee4000c1e1900 */
[C---:B------:R-:W-:Y:S02]  /*0580*/  IMAD.WIDE R8, R17.reuse, 0x4, R6 ;  /* 0x0000000411087825 */ /* 0x040fe400078e0206 */
[----:B------:R-:W4:Y:S02]  /*0590*/  LDG.E R6, desc[UR8][R6.64] ;  /* 0x0000000806067981 */ /* 0x000f24000c1e1900 */
        /* <DEDUP_REMOVED lines=9> */
[----:B------:R-:W-:Y:S01]  /*0630*/  UIADD3 UR4, UPT, UPT, UR4, 0x8, URZ ;  /* 0x0000000804047890 */ /* 0x000fe2000fffe0ff */
[----:B--2---:R-:W-:-:S04]  /*0640*/  FADD R3, R16, R3 ;  /* 0x0000000310037221 */ /* 0x004fc80000000000 */
[----:B---3--:R-:W-:-:S04]  /*0650*/  FADD R3, R3, R4 ;  /* 0x0000000403037221 */ /* 0x008fc80000000000 */
[----:B----4-:R-:W-:-:S04]  /*0660*/  FADD R3, R3, R6 ;  /* 0x0000000603037221 */ /* 0x010fc80000000000 */
[----:B-----5:R-:W-:-:S04]  /*0670*/  FADD R3, R3, R8 ;  /* 0x0000000803037221 */ /* 0x020fc80000000000 */
[----:B------:R-:W-:-:S04]  /*0680*/  FADD R3, R3, R10 ;  /* 0x0000000a03037221 */ /* 0x000fc80000000000 */
[----:B------:R-:W-:-:S04]  /*0690*/  FADD R3, R3, R12 ;  /* 0x0000000c03037221 */ /* 0x000fc80000000000 */
[----:B------:R-:W-:-:S04]  /*06a0*/  FADD R3, R3, R14 ;  /* 0x0000000e03037221 */ /* 0x000fc80000000000 */
[----:B------:R-:W-:-:S07]  /*06b0*/  FADD R16, R3, R18 ;  /* 0x0000001203107221 */ /* 0x000fce0000000000 */
.L_x_4:
        /* <DEDUP_REMOVED lines=12> */
[----:B------:R-:W-:Y:S02]  /*0780*/  IMAD.WIDE R8, R17, 0x4, R6 ;  /* 0x0000000411087825 */ /* 0x000fe400078e0206 */
[----:B------:R-:W4:Y:S04]  /*0790*/  LDG.E R7, desc[UR8][R6.64] ;  /* 0x0000000806077981 */ /* 0x000f28000c1e1900 */
[----:B------:R-:W5:Y:S01]  /*07a0*/  LDG.E R9, desc[UR8][R8.64] ;  /* 0x0000000808097981 */ /* 0x000f62000c1e1900 */
[----:B------:R-:W-:Y:S01]  /*07b0*/  UIADD3 UR4, UPT, UPT, UR4, 0x4, URZ ;  /* 0x0000000404047890 */ /* 0x000fe2000fffe0ff */
[----:B--2---:R-:W-:-:S04]  /*07c0*/  FADD R16, R16, R3 ;  /* 0x0000000310107221 */ /* 0x004fc80000000000 */
[----:B---3--:R-:W-:-:S04]  /*07d0*/  FADD R16, R16, R5 ;  /* 0x0000000510107221 */ /* 0x008fc80000000000 */
[----:B----4-:R-:W-:-:S04]  /*07e0*/  FADD R16, R16, R7 ;  /* 0x0000000710107221 */ /* 0x010fc80000000000 */
[----:B-----5:R-:W-:-:S07]  /*07f0*/  FADD R16, R16, R9 ;  /* 0x0000000910107221 */ /* 0x020fce0000000000 */
.L_x_5:
[----:B------:R-:W-:Y:S05]  /*0800*/  BRA.U !UP1, `(.L_x_1) ;  /* 0x0000000109287547 */ /* 0x000fea000b800000 */
[----:B------:R-:W0:Y:S01]  /*0810*/  LDC.64 R4, c[0x0][0x388] ;  /* 0x0000e200ff047b82 */ /* 0x000e220000000a00 */
[----:B------:R-:W-:Y:S01]  /*0820*/  IMAD R6, R17, UR4, R0 ;  /* 0x0000000411067c24 */ /* 0x000fe2000f8e0200 */
[----:B------:R-:W-:-:S12]  /*0830*/  UIADD3 UR5, UPT, UPT, -UR5, URZ, URZ ;  /* 0x000000ff05057290 */ /* 0x000fd8000fffe1ff */
.L_x_6:
[----:B0-----:R-:W-:-:S06]  /*0840*/  IMAD.WIDE R2, R6, 0x4, R4 ;  /* 0x0000000406027825 */ /* 0x001fcc00078e0204 */
[----:B------:R-:W2:Y:S01]  /*0850*/  LDG.E R3, desc[UR8][R2.64] ;  /* 0x0000000802037981 */ /* 0x000ea2000c1e1900 */
[----:B------:R-:W-:Y:S01]  /*0860*/  UIADD3 UR5, UPT, UPT, UR5, 0x1, URZ ;  /* 0x0000000105057890 */ /* 0x000fe2000fffe0ff */
[----:B------:R-:W-:-:S03]  /*0870*/  IADD3 R6, PT, PT, R6, R17, RZ ;  /* 0x0000001106067210 */ /* 0x000fc60007ffe0ff */
[----:B------:R-:W-:Y:S01]  /*0880*/  UISETP.NE.AND UP0, UPT, UR5, URZ, UPT ;  /* 0x000000ff0500728c */ /* 0x000fe2000bf05270 */
[----:B--2---:R-:W-:-:S08]  /*0890*/  FADD R16, R3, R16 ;  /* 0x0000001003107221 */ /* 0x004fd00000000000 */
[----:B------:R-:W-:Y:S05]  /*08a0*/  BRA.U UP0, `(.L_x_6) ;  /* 0xfffffffd00e47547 */ /* 0x000fea000b83ffff */
.L_x_1:
[----:B------:R-:W0:Y:S02]  /*08b0*/  LDC.64 R2, c[0x0][0x380] ;  /* 0x0000e000ff027b82 */ /* 0x000e240000000a00 */
[----:B0-----:R-:W-:-:S05]  /*08c0*/  IMAD.WIDE R2, R0, 0x4, R2 ;  /* 0x0000000400027825 */ /* 0x001fca00078e0202 */
[----:B------:R-:W-:Y:S01]  /*08d0*/  STG.E desc[UR8][R2.64], R16 ;  /* 0x0000001002007986 */ /* 0x000fe2000c101908 */
[----:B------:R-:W-:Y:S05]  /*08e0*/  EXIT ;  /* 0x000000000000794d */ /* 0x000fea0003800000 */
.L_x_7:
        /* <DEDUP_REMOVED lines=9> */
.L_x_118:


//--------------------- .text._Z20relu_backward_kernelPfS_i --------------------------
	.section	.text._Z20relu_backward_kernelPfS_i,"ax",@progbits
	.align	128
        .global         _Z20relu_backward_kernelPfS_i
        .type           _Z20relu_backward_kernelPfS_i,@function
        .size           _Z20relu_backward_kernelPfS_i,(.L_x_119 - _Z20relu_backward_kernelPfS_i)
        .other          _Z20relu_backward_kernelPfS_i,@"STO_CUDA_ENTRY STV_DEFAULT"
_Z20relu_backward_kernelPfS_i:
.text._Z20relu_backward_kernelPfS_i:
        /* <DEDUP_REMOVED lines=15> */
[----:B---3--:R-:W-:-:S05]  /*00f0*/  FSET.BF.GT.AND R0, R2, RZ, PT ;  /* 0x000000ff0200720a */ /* 0x008fca0003804000 */
[----:B--2---:R-:W-:-:S05]  /*0100*/  FMUL R7, R0, R7 ;  /* 0x0000000700077220 */ /* 0x004fca0000400000 */
[----:B------:R-:W-:Y:S01]  /*0110*/  STG.E desc[UR4][R4.64], R7 ;  /* 0x0000000704007986 */ /* 0x000fe2000c101904 */
[----:B------:R-:W-:Y:S05]  /*0120*/  EXIT ;  /* 0x000000000000794d */ /* 0x000fea0003800000 */
.L_x_8:
        /* <DEDUP_REMOVED lines=13> */
.L_x_119:


//--------------------- .text._Z31compute_output_gradients_kernelPfS_Pii --------------------------
	.section	.text._Z31compute_output_gradients_kernelPfS_Pii,"ax",@progbits
	.align	128
        .global         _Z31compute_output_gradients_kernelPfS_Pii
        .type           _Z31compute_output_gradients_kernelPfS_Pii,@function
        .size           _Z31compute_output_gradients_kernelPfS_Pii,(.L_x_115 - _Z31compute_output_gradients_kernelPfS_Pii)
        .other          _Z31compute_output_gradients_kernelPfS_Pii,@"STO_CUDA_ENTRY STV_DEFAULT"
_Z31compute_output_gradients_kernelPfS_Pii:
.text._Z31compute_output_gradients_kernelPfS_Pii:
        /* <DEDUP_REMOVED lines=9> */
[----:B------:R-:W1:Y:S01]  /*0090*/  LDCU.64 UR4, c[0x0][0x358] ;  /* 0x00006b00ff0477ac */ /* 0x000e620008000a00 */
[----:B------:R-:W-:-:S06]  /*00a0*/  IMAD R9, R3, 0xa, RZ ;  /* 0x0000000a03097824 */ /* 0x000fcc00078e02ff */
[----:B------:R-:W2:Y:S01]  /*00b0*/  LDC.64 R4, c[0x0][0x380] ;  /* 0x0000e000ff047b82 */ /* 0x000ea20000000a00 */
[----:B0-----:R-:W-:-:S05]  /*00c0*/  IMAD.WIDE R6, R9, 0x4, R6 ;  /* 0x0000000409067825 */ /* 0x001fca00078e0206 */
[----:B-1----:R-:W3:Y:S01]  /*00d0*/  LDG.E R11, desc[UR4][R6.64] ;  /* 0x00000004060b7981 */ /* 0x002ee2000c1e1900 */
[----:B--2---:R-:W-:-:S05]  /*00e0*/  IMAD.WIDE R4, R9, 0x4, R4 ;  /* 0x0000000409047825 */ /* 0x004fca00078e0204 */
[----:B---3--:R-:W-:Y:S04]  /*00f0*/  STG.E desc[UR4][R4.64], R11 ;  /* 0x0000000b04007986 */ /* 0x008fe8000c101904 */
[----:B------:R-:W2:Y:S04]  /*0100*/  LDG.E R9, desc[UR4][R6.64+0x4] ;  /* 0x0000040406097981 */ /* 0x000ea8000c1e1900 */
[----:B--2---:R0:W-:Y:S04]  /*0110*/  STG.E desc[UR4][R4.64+0x4], R9 ;  /* 0x0000040904007986 */ /* 0x0041e8000c101904 */
[----:B------:R-:W2:Y:S01]  /*0120*/  LDG.E R13, desc[UR4][R6.64+0x8] ;  /* 0x00000804060d7981 */ /* 0x000ea2000c1e1900 */
[----:B0-----:R-:W0:Y:S03]  /*0130*/  LDC.64 R8, c[0x0][0x390] ;  /* 0x0000e400ff087b82 */ /* 0x001e260000000a00 */
[----:B--2---:R1:W-:Y:S04]  /*0140*/  STG.E desc[UR4][R4.64+0x8], R13 ;  /* 0x0000080d04007986 */ /* 0x0043e8000c101904 */
[----:B------:R-:W2:Y:S04]  /*0150*/  LDG.E R15, desc[UR4][R6.64+0xc] ;  /* 0x00000c04060f7981 */ /* 0x000ea8000c1e1900 */
[----:B--2---:R2:W-:Y:S04]  /*0160*/  STG.E desc[UR4][R4.64+0xc], R15 ;  /* 0x00000c0f04007986 */ /* 0x0045e8000c101904 */
[----:B------:R-:W3:Y:S04]  /*0170*/  LDG.E R17, desc[UR4][R6.64+0x10] ;  /* 0x0000100406117981 */ /* 0x000ee8000c1e1900 */
[----:B---3--:R3:W-:Y:S04]  /*0180*/  STG.E desc[UR4][R4.64+0x10], R17 ;  /* 0x0000101104007986 */ /* 0x0087e8000c101904 */
[----:B------:R-:W4:Y:S04]  /*0190*/  LDG.E R19, desc[UR4][R6.64+0x14] ;  /* 0x0000140406137981 */ /* 0x000f28000c1e1900 */
[----:B----4-:R4:W-:Y:S04]  /*01a0*/  STG.E desc[UR4][R4.64+0x14], R19 ;  /* 0x0000141304007986 */ /* 0x0109e8000c101904 */
[----:B------:R-:W5:Y:S04]  /*01b0*/  LDG.E R21, desc[UR4][R6.64+0x18] ;  /* 0x0000180406157981 */ /* 0x000f68000c1e1900 */
[----:B-----5:R4:W-:Y:S04]  /*01c0*/  STG.E desc[UR4][R4.64+0x18], R21 ;  /* 0x0000181504007986 */ /* 0x0209e8000c101904 */
[----:B------:R-:W5:Y:S04]  /*01d0*/  LDG.E R23, desc[UR4][R6.64+0x1c] ;  /* 0x00001c0406177981 */ /* 0x000f68000c1e1900 */
[----:B-----5:R4:W-:Y:S04]  /*01e0*/  STG.E desc[UR4][R4.64+0x1c], R23 ;  /* 0x00001c1704007986 */ /* 0x0209e8000c101904 */
[----:B-1----:R-:W5:Y:S01]  /*01f0*/  LDG.E R13, desc[UR4][R6.64+0x20] ;  /* 0x00002004060d7981 */ /* 0x002f62000c1e1900 */
[----:B0-----:R-:W-:-:S03]  /*0200*/  IMAD.WIDE R8, R3, 0x4, R8 ;  /* 0x0000000403087825 */ /* 0x001fc600078e0208 */
[----:B-----5:R4:W-:Y:S04]  /*0210*/  STG.E desc[UR4][R4.64+0x20], R13 ;  /* 0x0000200d04007986 */ /* 0x0209e8000c101904 */
[----:B--2---:R-:W2:Y:S04]  /*0220*/  LDG.E R15, desc[UR4][R6.64+0x24] ;  /* 0x00002404060f7981 */ /* 0x004ea8000c1e1900 */
[----:B--2---:R4:W-:Y:S04]  /*0230*/  STG.E desc[UR4][R4.64+0x24], R15 ;  /* 0x0000240f04007986 */ /* 0x0049e8000c101904 */
[----:B------:R-:W2:Y:S02]  /*0240*/  LDG.E R9, desc[UR4][R8.64] ;  /* 0x0000000408097981 */ /* 0x000ea4000c1e1900 */
[----:B--2---:R-:W-:-:S05]  /*0250*/  IMAD.WIDE R10, R9, 0x4, R4 ;  /* 0x00000004090a7825 */ /* 0x004fca00078e0204 */
[----:B------:R-:W3:Y:S01]  /*0260*/  LDG.E R0, desc[UR4][R10.64] ;  /* 0x000000040a007981 */ /* 0x000ee2000c1e1900 */
[----:B------:R-:W-:-:S04]  /*0270*/  I2FP.F32.S32 R3, UR6 ;  /* 0x0000000600037c45 */ /* 0x000fc80008201400 */
[----:B------:R-:W0:Y:S01]  /*0280*/  MUFU.RCP R2, R3 ;  /* 0x0000000300027308 */ /* 0x000e220000001000 */
[----:B---3--:R-:W-:-:S05]  /*0290*/  FADD R17, R0, -1 ;  /* 0xbf80000000117421 */ /* 0x008fca0000000000 */
[----:B------:R4:W-:Y:S04]  /*02a0*/  STG.E desc[UR4][R10.64], R17 ;  /* 0x000000110a007986 */ /* 0x0009e8000c101904 */
[----:B------:R-:W2:Y:S01]  /*02b0*/  LDG.E R0, desc[UR4][R4.64] ;  /* 0x0000000404007981 */ /* 0x000ea2000c1e1900 */
[----:B0-----:R-:W-:Y:S01]  /*02c0*/  FFMA R7, -R3, R2, 1 ;  /* 0x3f80000003077423 */ /* 0x001fe20000000102 */
[----:B------:R-:W-:Y:S03]  /*02d0*/  BSSY.RECONVERGENT B0, `(.L_x_9) ;  /* 0x000000a000007945 */ /* 0x000fe60003800200 */
[----:B------:R-:W-:Y:S01]  /*02e0*/  FFMA R7, R2, R7, R2 ;  /* 0x0000000702077223 */ /* 0x000fe20000000002 */
[----:B--2---:R-:W0:Y:S03]  /*02f0*/  FCHK P0, R0, R3 ;  /* 0x0000000300007302 */ /* 0x004e260000000000 */
[----:B------:R-:W-:-:S04]  /*0300*/  FFMA R2, R0, R7, RZ ;  /* 0x0000000700027223 */ /* 0x000fc800000000ff */
[----:B------:R-:W-:-:S04]  /*0310*/  FFMA R6, -R3, R2, R0 ;  /* 0x0000000203067223 */ /* 0x000fc80000000100 */
[----:B------:R-:W-:Y:S01]  /*0320*/  FFMA R7, R7, R6, R2 ;  /* 0x0000000607077223 */ /* 0x000fe20000000002 */
[----:B0---4-:R-:W-:Y:S06]  /*0330*/  @!P0 BRA `(.L_x_10) ;  /* 0x00000000000c8947 */ /* 0x011fec0003800000 */
[----:B------:R-:W-:-:S07]  /*0340*/  MOV R2, 0x360 ;  /* 0x0000036000027802 */ /* 0x000fce0000000f00 */
[----:B------:R-:W-:Y:S05]  /*0350*/  CALL.REL.NOINC `($__internal_0_$__cuda_sm3x_div_rn_noftz_f32_slowpath) ;  /* 0x00000008003c7944 */ /* 0x000fea0003c00000 */
[----:B------:R-:W-:-:S07]  /*0360*/  MOV R7, R9 ;  /* 0x0000000900077202 */ /* 0x000fce0000000f00 */
.L_x_10:
[----:B------:R-:W-:Y:S05]  /*0370*/  BSYNC.RECONVERGENT B0 ;  /* 0x0000000000007941 */ /* 0x000fea0003800200 */
.L_x_9:
[----:B------:R-:W2:Y:S01]  /*0380*/  LDG.E R2, desc[UR4][R4.64+0x4] ;  /* 0x0000040404027981 */ /* 0x000ea2000c1e1900 */
[----:B------:R-:W0:Y:S01]  /*0390*/  MUFU.RCP R0, R3 ;  /* 0x0000000300007308 */ /* 0x000e220000001000 */
[----:B------:R-:W-:Y:S02]  /*03a0*/  BSSY.RECONVERGENT B0, `(.L_x_11) ;  /* 0x000000c000007945 */ /* 0x000fe40003800200 */
[----:B------:R1:W-:Y:S01]  /*03b0*/  STG.E desc[UR4][R4.64], R7 ;  /* 0x0000000704007986 */ /* 0x0003e2000c101904 */
[----:B0-----:R-:W-:-:S04]  /*03c0*/  FFMA R9, -R3, R0, 1 ;  /* 0x3f80000003097423 */ /* 0x001fc80000000100 */
[----:B------:R-:W-:Y:S01]  /*03d0*/  FFMA R0, R0, R9, R0 ;  /* 0x0000000900007223 */ /* 0x000fe20000000000 */
[----:B--2---:R-:W0:Y:S03]  /*03e0*/  FCHK P0, R2, R3 ;  /* 0x0000000302007302 */ /* 0x004e260000000000 */
[----:B------:R-:W-:-:S04]  /*03f0*/  FFMA R9, R0, R2, RZ ;  /* 0x0000000200097223 */ /* 0x000fc800000000ff */
[----:B------:R-:W-:-:S04]  /*0400*/  FFMA R6, -R3, R9, R2 ;  /* 0x0000000903067223 */ /* 0x000fc80000000102 */
[----:B------:R-:W-:Y:S01]  /*0410*/  FFMA R9, R0, R6, R9 ;  /* 0x0000000600097223 */ /* 0x000fe20000000009 */
[----:B01----:R-:W-:Y:S06]  /*0420*/  @!P0 BRA `(.L_x_12) ;  /* 0x00000000000c8947 */ /* 0x003fec0003800000 */
[----:B------:R-:W-:Y:S02]  /*0430*/  MOV R0, R2 ;  /* 0x0000000200007202 */ /* 0x000fe40000000f00 */
[----:B------:R-:W-:-:S07]  /*0440*/  MOV R2, 0x460 ;  /* 0x0000046000027802 */ /* 0x000fce0000000f00 */
[----:B------:R-:W-:Y:S05]  /*0450*/  CALL.REL.NOINC `($__internal_0_$__cuda_sm3x_div_rn_noftz_f32_slowpath) ;  /* 0x0000000400fc7944 */ /* 0x000fea0003c00000 */
.L_x_12:
[----:B------:R-:W-:Y:S05]  /*0460*/  BSYNC.RECONVERGENT B0 ;  /* 0x0000000000007941 */ /* 0x000fea0003800200 */
.L_x_11:
        /* <DEDUP_REMOVED lines=11> */
[----:B------:R-:W-:Y:S01]  /*0520*/  IMAD.MOV.U32 R0, RZ, RZ, R2 ;  /* 0x000000ffff007224 */ /* 0x000fe200078e0002 */
[----:B------:R-:W-:-:S07]  /*0530*/  MOV R2, 0x550 ;  /* 0x0000055000027802 */ /* 0x000fce0000000f00 */
[----:B------:R-:W-:Y:S05]  /*0540*/  CALL.REL.NOINC `($__internal_0_$__cuda_sm3x_div_rn_noftz_f32_slowpath) ;  /* 0x0000000400c07944 */ /* 0x000fea0003c00000 */
[----:B------:R-:W-:-:S07]  /*0550*/  MOV R7, R9 ;  /* 0x0000000900077202 */ /* 0x000fce0000000f00 */
.L_x_14:
[----:B------:R-:W-:Y:S05]  /*0560*/  BSYNC.RECONVERGENT B0 ;  /* 0x0000000000007941 */ /* 0x000fea0003800200 */
.L_x_13:
        /* <DEDUP_REMOVED lines=14> */
.L_x_16:
[----:B------:R-:W-:Y:S05]  /*0650*/  BSYNC.RECONVERGENT B0 ;  /* 0x0000000000007941 */ /* 0x000fea0003800200 */
.L_x_15:
        /* <DEDUP_REMOVED lines=15> */
.L_x_18:
[----:B------:R-:W-:Y:S05]  /*0750*/  BSYNC.RECONVERGENT B0 ;  /* 0x0000000000007941 */ /* 0x000fea0003800200 */
.L_x_17:
        /* <DEDUP_REMOVED lines=14> */
.L_x_20:
[----:B------:R-:W-:Y:S05]  /*0840*/  BSYNC.RECONVERGENT B0 ;  /* 0x0000000000007941 */ /* 0x000fea0003800200 */
.L_x_19:
        /* <DEDUP_REMOVED lines=15> */
.L_x_22:
[----:B------:R-:W-:Y:S05]  /*0940*/  BSYNC.RECONVERGENT B0 ;  /* 0x0000000000007941 */ /* 0x000fea0003800200 */
.L_x_21:
        /* <DEDUP_REMOVED lines=14> */
.L_x_24:
[----:B------:R-:W-:Y:S05]  /*0a30*/  BSYNC.RECONVERGENT B0 ;  /* 0x0000000000007941 */ /* 0x000fea0003800200 */
.L_x_23:
        /* <DEDUP_REMOVED lines=15> */
.L_x_26:
[----:B------:R-:W-:Y:S05]  /*0b30*/  BSYNC.RECONVERGENT B0 ;  /* 0x0000000000007941 */ /* 0x000fea0003800200 */
.L_x_25:
        /* <DEDUP_REMOVED lines=14> */
.L_x_28:
[----:B------:R-:W-:Y:S05]  /*0c20*/  BSYNC.RECONVERGENT B0 ;  /* 0x0000000000007941 */ /* 0x000fea0003800200 */
.L_x_27:
[----:B------:R-:W-:Y:S01]  /*0c30*/  STG.E desc[UR4][R4.64+0x24], R9 ;  /* 0x0000240904007986 */ /* 0x000fe2000c101904 */
[----:B------:R-:W-:Y:S05]  /*0c40*/  EXIT ;  /* 0x000000000000794d */ /* 0x000fea0003800000 */
        .weak           $__internal_0_$__cuda_sm3x_div_rn_noftz_f32_slowpath
        .type           $__internal_0_$__cuda_sm3x_div_rn_noftz_f32_slowpath,@function
        .size           $__internal_0_$__cuda_sm3x_div_rn_noftz_f32_slowpath,(.L_x_115 - $__internal_0_$__cuda_sm3x_div_rn_noftz_f32_slowpath)
$__internal_0_$__cuda_sm3x_div_rn_noftz_f32_slowpath:
[----:B------:R-:W-:Y:S01]  /*0c50*/  SHF.R.U32.HI R7, RZ, 0x17, R3 ;  /* 0x00000017ff077819 */ /* 0x000fe20000011603 */
[----:B------:R-:W-:Y:S01]  /*0c60*/  BSSY.RECONVERGENT B1, `(.L_x_29) ;  /* 0x0000063000017945 */ /* 0x000fe20003800200 */
[----:B------:R-:W-:Y:S02]  /*0c70*/  SHF.R.U32.HI R6, RZ, 0x17, R0 ;  /* 0x00000017ff067819 */ /* 0x000fe40000011600 */
[----:B------:R-:W-:Y:S02]  /*0c80*/  LOP3.LUT R12, R7, 0xff, RZ, 0xc0, !PT ;  /* 0x000000ff070c7812 */ /* 0x000fe400078ec0ff */
[----:B------:R-:W-:Y:S02]  /*0c90*/  LOP3.LUT R10, R6, 0xff, RZ, 0xc0, !PT ;  /* 0x000000ff060a7812 */ /* 0x000fe400078ec0ff */
[----:B------:R-:W-:Y:S01]  /*0ca0*/  MOV R7, R3 ;  /* 0x0000000300077202 */ /* 0x000fe20000000f00 */
[----:B------:R-:W-:Y:S01]  /*0cb0*/  VIADD R9, R12, 0xffffffff ;  /* 0xffffffff0c097836 */ /* 0x000fe20000000000 */
[----:B------:R-:W-:-:S04]  /*0cc0*/  IADD3 R8, PT, PT, R10, -0x1, RZ ;  /* 0xffffffff0a087810 */ /* 0x000fc80007ffe0ff */
[----:B------:R-:W-:-:S04]  /*0cd0*/  ISETP.GT.U32.AND P0, PT, R9, 0xfd, PT ;  /* 0x000000fd0900780c */ /* 0x000fc80003f04070 */
[----:B------:R-:W-:-:S13]  /*0ce0*/  ISETP.GT.U32.OR P0, PT, R8, 0xfd, P0 ;  /* 0x000000fd0800780c */ /* 0x000fda0000704470 */
[----:B------:R-:W-:Y:S01]  /*0cf0*/  @!P0 IMAD.MOV.U32 R6, RZ, RZ, RZ ;  /* 0x000000ffff068224 */ /* 0x000fe200078e00ff */
[----:B------:R-:W-:Y:S06]  /*0d00*/  @!P0 BRA `(.L_x_30) ;  /* 0x00000000005c8947 */ /* 0x000fec0003800000 */
[----:B------:R-:W-:Y:S02]  /*0d10*/  FSETP.GTU.FTZ.AND P0, PT, |R0|, +INF , PT ;  /* 0x7f8000000000780b */ /* 0x000fe40003f1c200 */
[----:B------:R-:W-:-:S04]  /*0d20*/  FSETP.GTU.FTZ.AND P1, PT, |R3|, +INF , PT ;  /* 0x7f8000000300780b */ /* 0x000fc80003f3c200 */
[----:B------:R-:W-:-:S13]  /*0d30*/  PLOP3.LUT P0, PT, P0, P1, PT, 0xf8, 0x8f ;  /* 0x00000000008f781c */ /* 0x000fda0000703f70 */
[----:B------:R-:W-:Y:S05]  /*0d40*/  @P0 BRA `(.L_x_31) ;  /* 0x00000004004c0947 */ /* 0x000fea0003800000 */
[----:B------:R-:W-:-:S13]  /*0d50*/  LOP3.LUT P0, RZ, R7, 0x7fffffff, R0, 0xc8, !PT ;  /* 0x7fffffff07ff7812 */ /* 0x000fda000780c800 */
[----:B------:R-:W-:Y:S05]  /*0d60*/  @!P0 BRA `(.L_x_32) ;  /* 0x00000004003c8947 */ /* 0x000fea0003800000 */
[C---:B------:R-:W-:Y:S02]  /*0d70*/  FSETP.NEU.FTZ.AND P2, PT, |R0|.reuse, +INF , PT ;  /* 0x7f8000000000780b */ /* 0x040fe40003f5d200 */
[----:B------:R-:W-:Y:S02]  /*0d80*/  FSETP.NEU.FTZ.AND P1, PT, |R3|, +INF , PT ;  /* 0x7f8000000300780b */ /* 0x000fe40003f3d200 */
[----:B------:R-:W-:-:S11]  /*0d90*/  FSETP.NEU.FTZ.AND P0, PT, |R0|, +INF , PT ;  /* 0x7f8000000000780b */ /* 0x000fd60003f1d200 */
[----:B------:R-:W-:Y:S05]  /*0da0*/  @!P1 BRA !P2, `(.L_x_32) ;  /* 0x00000004002c9947 */ /* 0x000fea0005000000 */
[----:B------:R-:W-:-:S04]  /*0db0*/  LOP3.LUT P2, RZ, R0, 0x7fffffff, RZ, 0xc0, !PT ;  /* 0x7fffffff00ff7812 */ /* 0x000fc8000784c0ff */
[----:B------:R-:W-:-:S13]  /*0dc0*/  PLOP3.LUT P1, PT, P1, P2, PT, 0x2f, 0xf2 ;  /* 0x0000000000f2781c */ /* 0x000fda0000f24577 */
[----:B------:R-:W-:Y:S05]  /*0dd0*/  @P1 BRA `(.L_x_33) ;  /* 0x0000000400181947 */ /* 0x000fea0003800000 */
[----:B------:R-:W-:-:S04]  /*0de0*/  LOP3.LUT P1, RZ, R7, 0x7fffffff, RZ, 0xc0, !PT ;  /* 0x7fffffff07ff7812 */ /* 0x000fc8000782c0ff */
[----:B------:R-:W-:-:S13]  /*0df0*/  PLOP3.LUT P0, PT, P0, P1, PT, 0x2f, 0xf2 ;  /* 0x0000000000f2781c */ /* 0x000fda0000702577 */
[----:B------:R-:W-:Y:S05]  /*0e00*/  @P0 BRA `(.L_x_34) ;  /* 0x0000000400000947 */ /* 0x000fea0003800000 */
[----:B------:R-:W-:Y:S02]  /*0e10*/  ISETP.GE.AND P0, PT, R8, RZ, PT ;  /* 0x000000ff0800720c */ /* 0x000fe40003f06270 */
[----:B------:R-:W-:-:S11]  /*0e20*/  ISETP.GE.AND P1, PT, R9, RZ, PT ;  /* 0x000000ff0900720c */ /* 0x000fd60003f26270 */
[----:B------:R-:W-:Y:S01]  /*0e30*/  @P0 MOV R6, RZ ;  /* 0x000000ff00060202 */ /* 0x000fe20000000f00 */
[----:B------:R-:W-:Y:S01]  /*0e40*/  @!P0 FFMA R0, R0, 1.84467440737095516160e+19, RZ ;  /* 0x5f80000000008823 */ /* 0x000fe200000000ff */
[----:B------:R-:W-:Y:S01]  /*0e50*/  @!P0 MOV R6, 0xffffffc0 ;  /* 0xffffffc000068802 */ /* 0x000fe20000000f00 */
[----:B------:R-:W-:-:S04]  /*0e60*/  @!P1 FFMA R7, R3, 1.84467440737095516160e+19, RZ ;  /* 0x5f80000003079823 */ /* 0x000fc800000000ff */
[----:B------:R-:W-:-:S07]  /*0e70*/  @!P1 VIADD R6, R6, 0x40 ;  /* 0x0000004006069836 */ /* 0x000fce0000000000 */
.L_x_30:
[----:B------:R-:W-:Y:S01]  /*0e80*/  LEA R8, R12, 0xc0800000, 0x17 ;  /* 0xc08000000c087811 */ /* 0x000fe200078eb8ff */
[----:B------:R-:W-:Y:S03]  /*0e90*/  BSSY.RECONVERGENT B2, `(.L_x_35) ;  /* 0x0000036000027945 */ /* 0x000fe60003800200 */
[----:B------:R-:W-:Y:S02]  /*0ea0*/  IADD3 R8, PT, PT, -R8, R7, RZ ;  /* 0x0000000708087210 */ /* 0x000fe40007ffe1ff */
[----:B------:R-:W-:Y:S02]  /*0eb0*/  IADD3 R7, PT, PT, R10, -0x7f, RZ ;  /* 0xffffff810a077810 */ /* 0x000fe40007ffe0ff */
[----:B------:R-:W0:Y:S01]  /*0ec0*/  MUFU.RCP R9, R8 ;  /* 0x0000000800097308 */ /* 0x000e220000001000 */
[----:B------:R-:W-:Y:S02]  /*0ed0*/  FADD.FTZ R11, -R8, -RZ ;  /* 0x800000ff080b7221 */ /* 0x000fe40000010100 */
[----:B------:R-:W-:-:S02]  /*0ee0*/  IMAD R0, R7, -0x800000, R0 ;  /* 0xff80000007007824 */ /* 0x000fc400078e0200 */
[----:B0-----:R-:W-:-:S04]  /*0ef0*/  FFMA R10, R9, R11, 1 ;  /* 0x3f800000090a7423 */ /* 0x001fc8000000000b */
[----:B------:R-:W-:-:S04]  /*0f00*/  FFMA R14, R9, R10, R9 ;  /* 0x0000000a090e7223 */ /* 0x000fc80000000009 */
[----:B------:R-:W-:-:S04]  /*0f10*/  FFMA R9, R0, R14, RZ ;  /* 0x0000000e00097223 */ /* 0x000fc800000000ff */
[----:B------:R-:W-:-:S04]  /*0f20*/  FFMA R10, R11, R9, R0 ;  /* 0x000000090b0a7223 */ /* 0x000fc80000000000 */
[----:B------:R-:W-:Y:S01]  /*0f30*/  FFMA R13, R14, R10, R9 ;  /* 0x0000000a0e0d7223 */ /* 0x000fe20000000009 */
[----:B------:R-:W-:-:S03]  /*0f40*/  IADD3 R9, PT, PT, R7, 0x7f, -R12 ;  /* 0x0000007f07097810 */ /* 0x000fc60007ffe80c */
[----:B------:R-:W-:Y:S02]  /*0f50*/  FFMA R10, R11, R13, R0 ;  /* 0x0000000d0b0a7223 */ /* 0x000fe40000000000 */
[----:B------:R-:W-:Y:S02]  /*0f60*/  IMAD.IADD R9, R9, 0x1, R6 ;  /* 0x0000000109097824 */ /* 0x000fe400078e0206 */
[----:B------:R-:W-:-:S05]  /*0f70*/  FFMA R0, R14, R10, R13 ;  /* 0x0000000a0e007223 */ /* 0x000fca000000000d */
[----:B------:R-:W-:-:S04]  /*0f80*/  SHF.R.U32.HI R7, RZ, 0x17, R0 ;  /* 0x00000017ff077819 */ /* 0x000fc80000011600 */
[----:B------:R-:W-:-:S04]  /*0f90*/  LOP3.LUT R7, R7, 0xff, RZ, 0xc0, !PT ;  /* 0x000000ff07077812 */ /* 0x000fc800078ec0ff */
[----:B------:R-:W-:-:S04]  /*0fa0*/  IADD3 R11, PT, PT, R7, R9, RZ ;  /* 0x00000009070b7210 */ /* 0x000fc80007ffe0ff */
[----:B------:R-:W-:-:S04]  /*0fb0*/  IADD3 R6, PT, PT, R11, -0x1, RZ ;  /* 0xffffffff0b067810 */ /* 0x000fc80007ffe0ff */
[----:B------:R-:W-:-:S13]  /*0fc0*/  ISETP.GE.U32.AND P0, PT, R6, 0xfe, PT ;  /* 0x000000fe0600780c */ /* 0x000fda0003f06070 */
[----:B------:R-:W-:Y:S05]  /*0fd0*/  @!P0 BRA `(.L_x_36) ;  /* 0x0000000000808947 */ /* 0x000fea0003800000 */
[----:B------:R-:W-:-:S13]  /*0fe0*/  ISETP.GT.AND P0, PT, R11, 0xfe, PT ;  /* 0x000000fe0b00780c */ /* 0x000fda0003f04270 */
[----:B------:R-:W-:Y:S05]  /*0ff0*/  @P0 BRA `(.L_x_37) ;  /* 0x00000000006c0947 */ /* 0x000fea0003800000 */
[----:B------:R-:W-:-:S13]  /*1000*/  ISETP.GE.AND P0, PT, R11, 0x1, PT ;  /* 0x000000010b00780c */ /* 0x000fda0003f06270 */
[----:B------:R-:W-:Y:S05]  /*1010*/  @P0 BRA `(.L_x_38) ;  /* 0x0000000000740947 */ /* 0x000fea0003800000 */
[----:B------:R-:W-:Y:S02]  /*1020*/  ISETP.GE.AND P0, PT, R11, -0x18, PT ;  /* 0xffffffe80b00780c */ /* 0x000fe40003f06270 */
[----:B------:R-:W-:-:S11]  /*1030*/  LOP3.LUT R0, R0, 0x80000000, RZ, 0xc0, !PT ;  /* 0x8000000000007812 */ /* 0x000fd600078ec0ff */
[----:B------:R-:W-:Y:S05]  /*1040*/  @!P0 BRA `(.L_x_38) ;  /* 0x0000000000688947 */ /* 0x000fea0003800000 */
[CCC-:B------:R-:W-:Y:S01]  /*1050*/  FFMA.RZ R6, R14.reuse, R10.reuse, R13.reuse ;  /* 0x0000000a0e067223 */ /* 0x1c0fe2000000c00d */
[C---:B------:R-:W-:Y:S02]  /*1060*/  VIADD R9, R11.reuse, 0x20 ;  /* 0x000000200b097836 */ /* 0x040fe40000000000 */
[-CC-:B------:R-:W-:Y:S01]  /*1070*/  FFMA.RM R7, R14, R10.reuse, R13.reuse ;  /* 0x0000000a0e077223 */ /* 0x180fe2000000400d */
[C---:B------:R-:W-:Y:S02]  /*1080*/  ISETP.NE.AND P2, PT, R11.reuse, RZ, PT ;  /* 0x000000ff0b00720c */ /* 0x040fe40003f45270 */
[----:B------:R-:W-:Y:S01]  /*1090*/  LOP3.LUT R8, R6, 0x7fffff, RZ, 0xc0, !PT ;  /* 0x007fffff06087812 */ /* 0x000fe200078ec0ff */
[----:B------:R-:W-:Y:S01]  /*10a0*/  FFMA.RP R6, R14, R10, R13 ;  /* 0x0000000a0e067223 */ /* 0x000fe2000000800d */
[----:B------:R-:W-:Y:S02]  /*10b0*/  ISETP.NE.AND P1, PT, R11, RZ, PT ;  /* 0x000000ff0b00720c */ /* 0x000fe40003f25270 */
[----:B------:R-:W-:-:S02]  /*10c0*/  LOP3.LUT R8, R8, 0x800000, RZ, 0xfc, !PT ;  /* 0x0080000008087812 */ /* 0x000fc400078efcff */
[----:B------:R-:W-:Y:S02]  /*10d0*/  IADD3 R10, PT, PT, -R11, RZ, RZ ;  /* 0x000000ff0b0a7210 */ /* 0x000fe40007ffe1ff */
[----:B------:R-:W-:Y:S02]  /*10e0*/  SHF.L.U32 R9, R8, R9, RZ ;  /* 0x0000000908097219 */ /* 0x000fe400000006ff */
[----:B------:R-:W-:Y:S02]  /*10f0*/  FSETP.NEU.FTZ.AND P0, PT, R6, R7, PT ;  /* 0x000000070600720b */ /* 0x000fe40003f1d000 */
[----:B------:R-:W-:Y:S02]  /*1100*/  SEL R7, R10, RZ, P2 ;  /* 0x000000ff0a077207 */ /* 0x000fe40001000000 */
[----:B------:R-:W-:Y:S02]  /*1110*/  ISETP.NE.AND P1, PT, R9, RZ, P1 ;  /* 0x000000ff0900720c */ /* 0x000fe40000f25270 */
[----:B------:R-:W-:-:S02]  /*1120*/  SHF.R.U32.HI R7, RZ, R7, R8 ;  /* 0x00000007ff077219 */ /* 0x000fc40000011608 */
[----:B------:R-:W-:Y:S02]  /*1130*/  PLOP3.LUT P0, PT, P0, P1, PT, 0xf8, 0x8f ;  /* 0x00000000008f781c */ /* 0x000fe40000703f70 */
[----:B------:R-:W-:Y:S02]  /*1140*/  SHF.R.U32.HI R9, RZ, 0x1, R7 ;  /* 0x00000001ff097819 */ /* 0x000fe40000011607 */
[----:B------:R-:W-:-:S04]  /*1150*/  SEL R6, RZ, 0x1, !P0 ;  /* 0x00000001ff067807 */ /* 0x000fc80004000000 */
[----:B------:R-:W-:-:S04]  /*1160*/  LOP3.LUT R6, R6, 0x1, R9, 0xf8, !PT ;  /* 0x0000000106067812 */ /* 0x000fc800078ef809 */
[----:B------:R-:W-:-:S04]  /*1170*/  LOP3.LUT R6, R6, R7, RZ, 0xc0, !PT ;  /* 0x0000000706067212 */ /* 0x000fc800078ec0ff */
[----:B------:R-:W-:-:S04]  /*1180*/  IADD3 R9, PT, PT, R9, R6, RZ ;  /* 0x0000000609097210 */ /* 0x000fc80007ffe0ff */
[----:B------:R-:W-:Y:S01]  /*1190*/  LOP3.LUT R0, R9, R0, RZ, 0xfc, !PT ;  /* 0x0000000009007212 */ /* 0x000fe200078efcff */
[----:B------:R-:W-:Y:S06]  /*11a0*/  BRA `(.L_x_38) ;  /* 0x0000000000107947 */ /* 0x000fec0003800000 */
.L_x_37:
[----:B------:R-:W-:-:S04]  /*11b0*/  LOP3.LUT R0, R0, 0x80000000, RZ, 0xc0, !PT ;  /* 0x8000000000007812 */ /* 0x000fc800078ec0ff */
[----:B------:R-:W-:Y:S01]  /*11c0*/  LOP3.LUT R0, R0, 0x7f800000, RZ, 0xfc, !PT ;  /* 0x7f80000000007812 */ /* 0x000fe200078efcff */
[----:B------:R-:W-:Y:S06]  /*11d0*/  BRA `(.L_x_38) ;  /* 0x0000000000047947 */ /* 0x000fec0003800000 */
.L_x_36:
[----:B------:R-:W-:-:S07]  /*11e0*/  IMAD R0, R9, 0x800000, R0 ;  /* 0x0080000009007824 */ /* 0x000fce00078e0200 */
.L_x_38:
[----:B------:R-:W-:Y:S05]  /*11f0*/  BSYNC.RECONVERGENT B2 ;  /* 0x0000000000027941 */ /* 0x000fea0003800200 */
.L_x_35:
[----:B------:R-:W-:Y:S05]  /*1200*/  BRA `(.L_x_39) ;  /* 0x0000000000207947 */ /* 0x000fea0003800000 */
.L_x_34:
[----:B------:R-:W-:-:S04]  /*1210*/  LOP3.LUT R0, R7, 0x80000000, R0, 0x48, !PT ;  /* 0x8000000007007812 */ /* 0x000fc800078e4800 */
[----:B------:R-:W-:Y:S01]  /*1220*/  LOP3.LUT R0, R0, 0x7f800000, RZ, 0xfc, !PT ;  /* 0x7f80000000007812 */ /* 0x000fe200078efcff */
[----:B------:R-:W-:Y:S06]  /*1230*/  BRA `(.L_x_39) ;  /* 0x0000000000147947 */ /* 0x000fec0003800000 */
.L_x_33:
[----:B------:R-:W-:Y:S01]  /*1240*/  LOP3.LUT R0, R7, 0x80000000, R0, 0x48, !PT ;  /* 0x8000000007007812 */ /* 0x000fe200078e4800 */
[----:B------:R-:W-:Y:S06]  /*1250*/  BRA `(.L_x_39) ;  /* 0x00000000000c7947 */ /* 0x000fec0003800000 */
.L_x_32:
[----:B------:R-:W0:Y:S01]  /*1260*/  MUFU.RSQ R0, -QNAN ;  /* 0xffc0000000007908 */ /* 0x000e220000001400 */
[----:B------:R-:W-:Y:S05]  /*1270*/  BRA `(.L_x_39) ;  /* 0x0000000000047947 */ /* 0x000fea0003800000 */
.L_x_31:
[----:B------:R-:W-:-:S07]  /*1280*/  FADD.FTZ R0, R0, R3 ;  /* 0x0000000300007221 */ /* 0x000fce0000010000 */
.L_x_39:
[----:B------:R-:W-:Y:S05]  /*1290*/  BSYNC.RECONVERGENT B1 ;  /* 0x0000000000017941 */ /* 0x000fea0003800200 */
.L_x_29:
[----:B------:R-:W-:Y:S01]  /*12a0*/  HFMA2 R7, -RZ, RZ, 0, 0 ;  /* 0x00000000ff077431 */ /* 0x000fe200000001ff */
[----:B------:R-:W-:Y:S02]  /*12b0*/  MOV R6, R2 ;  /* 0x0000000200067202 */ /* 0x000fe40000000f00 */
[----:B0-----:R-:W-:Y:S02]  /*12c0*/  MOV R9, R0 ;  /* 0x0000000000097202 */ /* 0x001fe40000000f00 */
[----:B------:R-:W-:Y:S05]  /*12d0*/  RET.REL.NODEC R6 `(_Z31compute_output_gradients_kernelPfS_Pii) ;  /* 0xffffffec06487950 */ /* 0x000fea0003c3ffff */
.L_x_40:
        /* <DEDUP_REMOVED lines=10> */
.L_x_115:


//--------------------- .text._Z16zero_grad_kernelPfi --------------------------
	.section	.text._Z16zero_grad_kernelPfi,"ax",@progbits
	.align	128
        .global         _Z16zero_grad_kernelPfi
        .type           _Z16zero_grad_kernelPfi,@function
        .size           _Z16zero_grad_kernelPfi,(.L_x_121 - _Z16zero_grad_kernelPfi)
        .other          _Z16zero_grad_kernelPfi,@"STO_CUDA_ENTRY STV_DEFAULT"
_Z16zero_grad_kernelPfi:
.text._Z16zero_grad_kernelPfi:
        /* <DEDUP_REMOVED lines=10> */
[----:B0-----:R-:W-:-:S05]  /*00a0*/  IMAD.WIDE R2, R5, 0x4, R2 ;  /* 0x0000000405027825 */ /* 0x001fca00078e0202 */
[----:B-1----:R-:W-:Y:S01]  /*00b0*/  STG.E desc[UR4][R2.64], RZ ;  /* 0x000000ff02007986 */ /* 0x002fe2000c101904 */
[----:B------:R-:W-:Y:S05]  /*00c0*/  EXIT ;  /* 0x000000000000794d */ /* 0x000fea0003800000 */
.L_x_41:
        /* <DEDUP_REMOVED lines=11> */
.L_x_121:


//--------------------- .text._Z14softmax_kernelPfii --------------------------
	.section	.text._Z14softmax_kernelPfii,"ax",@progbits
	.align	128
        .global         _Z14softmax_kernelPfii
        .type           _Z14softmax_kernelPfii,@function
        .size           _Z14softmax_kernelPfii,(.L_x_116 - _Z14softmax_kernelPfii)
        .other          _Z14softmax_kernelPfii,@"STO_CUDA_ENTRY STV_DEFAULT"
_Z14softmax_kernelPfii:
.text._Z14softmax_kernelPfii:
[----:B------:R-:W-:Y:S08]  /*0000*/  LDC R1, c[0x0][0x37c] ;  /* 0x0000df00ff017b82 */ /* 0x000ff00000000800 */
[----:B------:R-:W0:Y:S08]  /*0010*/  S2UR UR4, SR_CTAID.X ;  /* 0x00000000000479c3 */ /* 0x000e300000002500 */
[----:B------:R-:W0:Y:S02]  /*0020*/  LDC R0, c[0x0][0x388] ;  /* 0x0000e200ff007b82 */ /* 0x000e240000000800 */
[----:B0-----:R-:W-:-:S13]  /*0030*/  ISETP.LE.AND P0, PT, R0, UR4, PT ;  /* 0x0000000400007c0c */ /* 0x001fda000bf03270 */
[----:B------:R-:W-:Y:S05]  /*0040*/  @P0 EXIT ;  /* 0x000000000000094d */ /* 0x000fea0003800000 */
[----:B------:R-:W0:Y:S01]  /*0050*/  LDC R3, c[0x0][0x38c] ;  /* 0x0000e300ff037b82 */ /* 0x000e220000000800 */
[----:B------:R-:W1:Y:S07]  /*0060*/  LDCU.64 UR8, c[0x0][0x358] ;  /* 0x00006b00ff0877ac */ /* 0x000e6e0008000a00 */
[----:B------:R-:W2:Y:S01]  /*0070*/  LDC.64 R6, c[0x0][0x380] ;  /* 0x0000e000ff067b82 */ /* 0x000ea20000000a00 */
[----:B0-----:R-:W-:-:S04]  /*0080*/  IMAD R2, R3, UR4, RZ ;  /* 0x0000000403027c24 */ /* 0x001fc8000f8e02ff */
[----:B--2---:R-:W-:-:S05]  /*0090*/  IMAD.WIDE R4, R2, 0x4, R6 ;  /* 0x0000000402047825 */ /* 0x004fca00078e0206 */
[----:B-1----:R0:W5:Y:S01]  /*00a0*/  LDG.E R0, desc[UR8][R4.64] ;  /* 0x0000000804007981 */ /* 0x002162000c1e1900 */
[----:B------:R-:W-:-:S13]  /*00b0*/  ISETP.GE.AND P0, PT, R3, 0x2, PT ;  /* 0x000000020300780c */ /* 0x000fda0003f06270 */
[----:B0-----:R-:W-:Y:S05]  /*00c0*/  @!P0 BRA `(.L_x_42) ;  /* 0x0000000400a88947 */ /* 0x001fea0003800000 */
[C---:B------:R-:W-:Y:S01]  /*00d0*/  IADD3 R4, PT, PT, R3.reuse, -0x2, RZ ;  /* 0xfffffffe03047810 */ /* 0x040fe20007ffe0ff */
[----:B------:R-:W-:Y:S01]  /*00e0*/  UMOV UR4, 0x1 ;  /* 0x0000000100047882 */ /* 0x000fe20000000000 */
[----:B------:R-:W-:Y:S02]  /*00f0*/  IADD3 R3, PT, PT, R3, -0x1, RZ ;  /* 0xffffffff03037810 */ /* 0x000fe40007ffe0ff */
[----:B------:R-:W-:Y:S02]  /*0100*/  ISETP.GE.U32.AND P0, PT, R4, 0xf, PT ;  /* 0x0000000f0400780c */ /* 0x000fe40003f06070 */
[----:B------:R-:W-:-:S11]  /*0110*/  LOP3.LUT R19, R3, 0xf, RZ, 0xc0, !PT ;  /* 0x0000000f03137812 */ /* 0x000fd600078ec0ff */
[----:B------:R-:W-:Y:S05]  /*0120*/  @!P0 BRA `(.L_x_43) ;  /* 0x00000000009c8947 */ /* 0x000fea0003800000 */
[----:B------:R-:W-:Y:S01]  /*0130*/  IADD3 R5, PT, PT, R2, 0x1, RZ ;  /* 0x0000000102057810 */ /* 0x000fe20007ffe0ff */
[----:B------:R-:W-:-:S04]  /*0140*/  UMOV UR4, URZ ;  /* 0x000000ff00047c82 */ /* 0x000fc80008000000 */
[----:B------:R-:W-:Y:S01]  /*0150*/  IMAD.WIDE.U32 R4, R5, 0x4, R6 ;  /* 0x0000000405047825 */ /* 0x000fe200078e0006 */
[----:B------:R-:W-:Y:S02]  /*0160*/  LOP3.LUT R6, R3, 0xfffffff0, RZ, 0xc0, !PT ;  /* 0xfffffff003067812 */ /* 0x000fe400078ec0ff */
[----:B------:R-:W-:Y:S02]  /*0170*/  IADD3 R12, P0, PT, R4, 0x20, RZ ;  /* 0x00000020040c7810 */ /* 0x000fe40007f1e0ff */
[----:B------:R-:W-:Y:S02]  /*0180*/  IADD3 R6, PT, PT, -R6, RZ, RZ ;  /* 0x000000ff06067210 */ /* 0x000fe40007ffe1ff */
[----:B------:R-:W-:-:S09]  /*0190*/  IADD3.X R5, PT, PT, RZ, R5, RZ, P0, !PT ;  /* 0x00000005ff057210 */ /* 0x000fd200007fe4ff */
.L_x_44:
[----:B------:R-:W-:-:S05]  /*01a0*/  MOV R4, R12 ;  /* 0x0000000c00047202 */ /* 0x000fca0000000f00 */
[----:B------:R-:W2:Y:S04]  /*01b0*/  LDG.E R11, desc[UR8][R4.64+-0x20] ;  /* 0xffffe008040b7981 */ /* 0x000ea8000c1e1900 */
[----:B------:R-:W2:Y:S04]  /*01c0*/  LDG.E R12, desc[UR8][R4.64+-0x1c] ;  /* 0xffffe408040c7981 */ /* 0x000ea8000c1e1900 */
[----:B------:R-:W3:Y:S04]  /*01d0*/  LDG.E R14, desc[UR8][R4.64+-0x18] ;  /* 0xffffe808040e7981 */ /* 0x000ee8000c1e1900 */
[----:B------:R-:W3:Y:S04]  /*01e0*/  LDG.E R13, desc[UR8][R4.64+-0x14] ;  /* 0xffffec08040d7981 */ /* 0x000ee8000c1e1900 */
[----:B------:R-:W4:Y:S04]  /*01f0*/  LDG.E R16, desc[UR8][R4.64+-0x10] ;  /* 0xfffff00804107981 */ /* 0x000f28000c1e1900 */
        /* <DEDUP_REMOVED lines=10> */
[----:B------:R0:W4:Y:S01]  /*02a0*/  LDG.E R7, desc[UR8][R4.64+0x1c] ;  /* 0x00001c0804077981 */ /* 0x000122000c1e1900 */
[----:B------:R-:W-:Y:S01]  /*02b0*/  IADD3 R6, PT, PT, R6, 0x10, RZ ;  /* 0x0000001006067810 */ /* 0x000fe20007ffe0ff */
[----:B------:R-:W-:-:S03]  /*02c0*/  UIADD3 UR4, UPT, UPT, UR4, 0x10, URZ ;  /* 0x0000001004047890 */ /* 0x000fc6000fffe0ff */
[----:B------:R-:W-:Y:S02]  /*02d0*/  ISETP.NE.AND P0, PT, R6, RZ, PT ;  /* 0x000000ff0600720c */ /* 0x000fe40003f05270 */
[----:B--2--5:R-:W-:Y:S02]  /*02e0*/  FMNMX3 R11, R0, R11, R12, !PT ;  /* 0x0000000b000b7276 */ /* 0x024fe4000780000c */
[----:B------:R-:W-:-:S04]  /*02f0*/  IADD3 R12, P1, PT, R4, 0x40, RZ ;  /* 0x00000040040c7810 */ /* 0x000fc80007f3e0ff */
[----:B0-----:R-:W-:Y:S02]  /*0300*/  IADD3.X R5, PT, PT, RZ, R5, RZ, P1, !PT ;  /* 0x00000005ff057210 */ /* 0x001fe40000ffe4ff */
[----:B---3--:R-:W-:-:S04]  /*0310*/  FMNMX3 R11, R11, R14, R13, !PT ;  /* 0x0000000e0b0b7276 */ /* 0x008fc8000780000d */
[----:B----4-:R-:W-:-:S04]  /*0320*/  FMNMX3 R11, R11, R16, R15, !PT ;  /* 0x000000100b0b7276 */ /* 0x010fc8000780000f */
[----:B------:R-:W-:-:S04]  /*0330*/  FMNMX3 R11, R11, R18, R17, !PT ;  /* 0x000000120b0b7276 */ /* 0x000fc80007800011 */
[----:B------:R-:W-:-:S04]  /*0340*/  FMNMX3 R11, R11, R20, R21, !PT ;  /* 0x000000140b0b7276 */ /* 0x000fc80007800015 */
[----:B------:R-:W-:-:S04]  /*0350*/  FMNMX3 R11, R11, R22, R23, !PT ;  /* 0x000000160b0b7276 */ /* 0x000fc80007800017 */
[----:B------:R-:W-:-:S04]  /*0360*/  FMNMX3 R9, R11, R9, R10, !PT ;  /* 0x000000090b097276 */ /* 0x000fc8000780000a */
[----:B------:R-:W-:Y:S01]  /*0370*/  FMNMX3 R0, R9, R8, R7, !PT ;  /* 0x0000000809007276 */ /* 0x000fe20007800007 */
[----:B------:R-:W-:Y:S06]  /*0380*/  @P0 BRA `(.L_x_44) ;  /* 0xfffffffc00840947 */ /* 0x000fec000383ffff */
[----:B------:R-:W-:-:S12]  /*0390*/  UIADD3 UR4, UPT, UPT, UR4, 0x1, URZ ;  /* 0x0000000104047890 */ /* 0x000fd8000fffe0ff */
.L_x_43:
[----:B------:R-:W-:-:S13]  /*03a0*/  ISETP.NE.AND P0, PT, R19, RZ, PT ;  /* 0x000000ff1300720c */ /* 0x000fda0003f05270 */
[----:B------:R-:W-:Y:S05]  /*03b0*/  @!P0 BRA `(.L_x_42) ;  /* 0x0000000000ec8947 */ /* 0x000fea0003800000 */
[----:B------:R-:W-:Y:S02]  /*03c0*/  ISETP.GE.U32.AND P0, PT, R19, 0x8, PT ;  /* 0x000000081300780c */ /* 0x000fe40003f06070 */
[----:B------:R-:W-:-:S04]  /*03d0*/  LOP3.LUT R15, R3, 0x7, RZ, 0xc0, !PT ;  /* 0x00000007030f7812 */ /* 0x000fc800078ec0ff */
[----:B------:R-:W-:-:S07]  /*03e0*/  ISETP.NE.AND P1, PT, R15, RZ, PT ;  /* 0x000000ff0f00720c */ /* 0x000fce0003f25270 */
[----:B------:R-:W-:Y:S06]  /*03f0*/  @!P0 BRA `(.L_x_45) ;  /* 0x0000000000548947 */ /* 0x000fec0003800000 */
[----:B------:R-:W0:Y:S01]  /*0400*/  LDC.64 R10, c[0x0][0x380] ;  /* 0x0000e000ff0a7b82 */ /* 0x000e220000000a00 */
[C---:B------:R-:W-:Y:S02]  /*0410*/  IADD3 R8, P0, PT, R2.reuse, UR4, RZ ;  /* 0x0000000402087c10 */ /* 0x040fe4000ff1e0ff */
[----:B------:R-:W-:Y:S02]  /*0420*/  IADD3 R5, PT, PT, R2, UR4, RZ ;  /* 0x0000000402057c10 */ /* 0x000fe4000fffe0ff */
[----:B------:R-:W-:-:S03]  /*0430*/  IADD3.X R9, PT, PT, RZ, RZ, RZ, P0, !PT ;  /* 0x000000ffff097210 */ /* 0x000fc600007fe4ff */
[----:B------:R-:W1:Y:S01]  /*0440*/  LDC.64 R6, c[0x0][0x380] ;  /* 0x0000e000ff067b82 */ /* 0x000e620000000a00 */
[----:B0-----:R-:W-:Y:S01]  /*0450*/  LEA R4, P0, R8, R10, 0x2 ;  /* 0x0000000a08047211 */ /* 0x001fe200078010ff */
[----:B-1----:R-:W-:-:S03]  /*0460*/  IMAD.WIDE.U32 R6, R5, 0x4, R6 ;  /* 0x0000000405067825 */ /* 0x002fc600078e0006 */
[----:B------:R-:W-:-:S03]  /*0470*/  LEA.HI.X R5, R8, R11, R9, 0x2, P0 ;  /* 0x0000000b08057211 */ /* 0x000fc600000f1409 */
[----:B------:R-:W2:Y:S04]  /*0480*/  LDG.E R7, desc[UR8][R6.64] ;  /* 0x0000000806077981 */ /* 0x000ea8000c1e1900 */
[----:B------:R-:W2:Y:S04]  /*0490*/  LDG.E R8, desc[UR8][R4.64+0x4] ;  /* 0x0000040804087981 */ /* 0x000ea8000c1e1900 */
[----:B------:R-:W3:Y:S04]  /*04a0*/  LDG.E R9, desc[UR8][R4.64+0x8] ;  /* 0x0000080804097981 */ /* 0x000ee8000c1e1900 */
[----:B------:R-:W3:Y:S04]  /*04b0*/  LDG.E R10, desc[UR8][R4.64+0xc] ;  /* 0x00000c08040a7981 */ /* 0x000ee8000c1e1900 */
[----:B------:R-:W4:Y:S04]  /*04c0*/  LDG.E R11, desc[UR8][R4.64+0x10] ;  /* 0x00001008040b7981 */ /* 0x000f28000c1e1900 */
[----:B------:R-:W4:Y:S04]  /*04d0*/  LDG.E R12, desc[UR8][R4.64+0x14] ;  /* 0x00001408040c7981 */ /* 0x000f28000c1e1900 */
[----:B------:R-:W4:Y:S04]  /*04e0*/  LDG.E R13, desc[UR8][R4.64+0x18] ;  /* 0x00001808040d7981 */ /* 0x000f28000c1e1900 */
[----:B------:R-:W4:Y:S01]  /*04f0*/  LDG.E R14, desc[UR8][R4.64+0x1c] ;  /* 0x00001c08040e7981 */ /* 0x000f22000c1e1900 */
[----:B------:R-:W-:Y:S01]  /*0500*/  UIADD3 UR4, UPT, UPT, UR4, 0x8, URZ ;  /* 0x0000000804047890 */ /* 0x000fe2000fffe0ff */
[----:B--2--5:R-:W-:-:S04]  /*0510*/  FMNMX3 R8, R0, R7, R8, !PT ;  /* 0x0000000700087276 */ /* 0x024fc80007800008 */
[----:B---3--:R-:W-:-:S04]  /*0520*/  FMNMX3 R8, R8, R9, R10, !PT ;  /* 0x0000000908087276 */ /* 0x008fc8000780000a */
[----:B----4-:R-:W-:-:S04]  /*0530*/  FMNMX3 R8, R8, R11, R12, !PT ;  /* 0x0000000b08087276 */ /* 0x010fc8000780000c */
[----:B------:R-:W-:-:S07]  /*0540*/  FMNMX3 R0, R8, R13, R14, !PT ;  /* 0x0000000d08007276 */ /* 0x000fce000780000e */
.L_x_45:
        /* <DEDUP_REMOVED lines=16> */
[----:B------:R-:W3:Y:S01]  /*0650*/  LDG.E R10, desc[UR8][R6.64+0xc] ;  /* 0x00000c08060a7981 */ /* 0x000ee2000c1e1900 */
[----:B------:R-:W-:Y:S01]  /*0660*/  UIADD3 UR4, UPT, UPT, UR4, 0x4, URZ ;  /* 0x0000000404047890 */ /* 0x000fe2000fffe0ff */
[----:B--2--5:R-:W-:-:S04]  /*0670*/  FMNMX3 R0, R0, R5, R8, !PT ;  /* 0x0000000500007276 */ /* 0x024fc80007800008 */
[----:B---3--:R-:W-:-:S07]  /*0680*/  FMNMX3 R0, R0, R9, R10, !PT ;  /* 0x0000000900007276 */ /* 0x008fce000780000a */
.L_x_46:
[----:B------:R-:W-:Y:S05]  /*0690*/  @!P1 BRA `(.L_x_42) ;  /* 0x0000000000349947 */ /* 0x000fea0003800000 */
[----:B------:R-:W0:Y:S01]  /*06a0*/  LDC.64 R4, c[0x0][0x380] ;  /* 0x0000e000ff047b82 */ /* 0x000e220000000a00 */
[----:B------:R-:W-:Y:S02]  /*06b0*/  IADD3 R7, PT, PT, R2, UR4, RZ ;  /* 0x0000000402077c10 */ /* 0x000fe4000fffe0ff */
[----:B------:R-:W-:-:S03]  /*06c0*/  IADD3 R3, PT, PT, -R3, RZ, RZ ;  /* 0x000000ff03037210 */ /* 0x000fc60007ffe1ff */
[----:B0-----:R-:W-:-:S05]  /*06d0*/  IMAD.WIDE.U32 R4, R7, 0x4, R4 ;  /* 0x0000000407047825 */ /* 0x001fca00078e0004 */
[----:B------:R-:W-:-:S07]  /*06e0*/  MOV R7, R5 ;  /* 0x0000000500077202 */ /* 0x000fce0000000f00 */
.L_x_47:
[----:B------:R-:W-:-:S06]  /*06f0*/  MOV R5, R7 ;  /* 0x0000000700057202 */ /* 0x000fcc0000000f00 */
[----:B------:R0:W2:Y:S01]  /*0700*/  LDG.E R5, desc[UR8][R4.64] ;  /* 0x0000000804057981 */ /* 0x0000a2000c1e1900 */
[----:B------:R-:W-:-:S04]  /*0710*/  IADD3 R3, PT, PT, R3, 0x1, RZ ;  /* 0x0000000103037810 */ /* 0x000fc80007ffe0ff */
[----:B------:R-:W-:Y:S02]  /*0720*/  ISETP.NE.AND P0, PT, R3, RZ, PT ;  /* 0x000000ff0300720c */ /* 0x000fe40003f05270 */
[----:B0-----:R-:W-:-:S04]  /*0730*/  IADD3 R4, P1, PT, R4, 0x4, RZ ;  /* 0x0000000404047810 */ /* 0x001fc80007f3e0ff */
[----:B------:R-:W-:Y:S02]  /*0740*/  IADD3.X R7, PT, PT, RZ, R7, RZ, P1, !PT ;  /* 0x00000007ff077210 */ /* 0x000fe40000ffe4ff */
[----:B--2--5:R-:W-:-:S05]  /*0750*/  FMNMX R0, R5, R0, !PT ;  /* 0x0000000005007209 */ /* 0x024fca0007800000 */
[----:B------:R-:W-:Y:S05]  /*0760*/  @P0 BRA `(.L_x_47) ;  /* 0xfffffffc00e00947 */ /* 0x000fea000383ffff */
.L_x_42:
[----:B------:R-:W0:Y:S01]  /*0770*/  LDCU UR5, c[0x0][0x38c] ;  /* 0x00007180ff0577ac */ /* 0x000e220008000800 */
[----:B------:R-:W-:Y:S01]  /*0780*/  HFMA2 R3, -RZ, RZ, 0, 0 ;  /* 0x00000000ff037431 */ /* 0x000fe200000001ff */
[----:B0-----:R-:W-:-:S09]  /*0790*/  UISETP.GE.AND UP0, UPT, UR5, 0x1, UPT ;  /* 0x000000010500788c */ /* 0x001fd2000bf06270 */
[----:B------:R-:W-:Y:S05]  /*07a0*/  BRA.U !UP0, `(.L_x_48) ;  /* 0x0000000d08c47547 */ /* 0x000fea000b800000 */
[----:B------:R-:W-:Y:S01]  /*07b0*/  UISETP.GE.U32.AND UP1, UPT, UR5, 0x8, UPT ;  /* 0x000000080500788c */ /* 0x000fe2000bf26070 */
[----:B------:R-:W-:Y:S01]  /*07c0*/  MOV R3, RZ ;  /* 0x000000ff00037202 */ /* 0x000fe20000000f00 */
[----:B------:R-:W-:Y:S01]  /*07d0*/  ULOP3.LUT UR6, UR5, 0x7, URZ, 0xc0, !UPT ;  /* 0x0000000705067892 */ /* 0x000fe2000f8ec0ff */
[----:B------:R-:W-:-:S03]  /*07e0*/  UMOV UR4, URZ ;  /* 0x000000ff00047c82 */ /* 0x000fc60008000000 */
[----:B------:R-:W-:-:S03]  /*07f0*/  UISETP.NE.AND UP0, UPT, UR6, URZ, UPT ;  /* 0x000000ff0600728c */ /* 0x000fc6000bf05270 */
[----:B------:R-:W-:Y:S08]  /*0800*/  BRA.U !UP1, `(.L_x_49) ;  /* 0x0000000509c07547 */ /* 0x000ff0000b800000 */
[----:B------:R-:W0:Y:S01]  /*0810*/  LDC.64 R4, c[0x0][0x380] ;  /* 0x0000e000ff047b82 */ /* 0x000e220000000a00 */
[----:B------:R-:W-:Y:S01]  /*0820*/  ULOP3.LUT UR4, UR5, 0x7ffffff8, URZ, 0xc0, !UPT ;  /* 0x7ffffff805047892 */ /* 0x000fe2000f8ec0ff */
[----:B------:R-:W-:-:S03]  /*0830*/  MOV R3, RZ ;  /* 0x000000ff00037202 */ /* 0x000fc60000000f00 */
[----:B------:R-:W-:Y:S01]  /*0840*/  UIADD3 UR5, UPT, UPT, -UR4, URZ, URZ ;  /* 0x000000ff04057290 */ /* 0x000fe2000fffe1ff */
[----:B0-----:R-:W-:-:S03]  /*0850*/  IMAD.WIDE.U32 R4, R2, 0x4, R4 ;  /* 0x0000000402047825 */ /* 0x001fc600078e0004 */
[----:B------:R-:W-:-:S04]  /*0860*/  IADD3 R8, P0, PT, R4, 0x10, RZ ;  /* 0x0000001004087810 */ /* 0x000fc80007f1e0ff */
[----:B------:R-:W-:-:S09]  /*0870*/  IADD3.X R7, PT, PT, RZ, R5, RZ, P0, !PT ;  /* 0x00000005ff077210 */ /* 0x000fd200007fe4ff */
.L_x_50:
[----:B--2---:R-:W-:Y:S02]  /*0880*/  MOV R4, R8 ;  /* 0x0000000800047202 */ /* 0x004fe40000000f00 */
[----:B------:R-:W-:-:S05]  /*0890*/  MOV R5, R7 ;  /* 0x0000000700057202 */ /* 0x000fca0000000f00 */
[----:B------:R-:W2:Y:S04]  /*08a0*/  LDG.E R7, desc[UR8][R4.64+-0x10] ;  /* 0xfffff00804077981 */ /* 0x000ea8000c1e1900 */
[----:B------:R-:W3:Y:S04]  /*08b0*/  LDG.E R25, desc[UR8][R4.64+-0xc] ;  /* 0xfffff40804197981 */ /* 0x000ee8000c1e1900 */
[----:B------:R-:W4:Y:S04]  /*08c0*/  LDG.E R21, desc[UR8][R4.64+-0x8] ;  /* 0xfffff80804157981 */ /* 0x000f28000c1e1900 */
[----:B------:R-:W4:Y:S04]  /*08d0*/  LDG.E R23, desc[UR8][R4.64+-0x4] ;  /* 0xfffffc0804177981 */ /* 0x000f28000c1e1900 */
[----:B------:R-:W4:Y:S04]  /*08e0*/  LDG.E R11, desc[UR8][R4.64] ;  /* 0x00000008040b7981 */ /* 0x000f28000c1e1900 */
[----:B------:R-:W4:Y:S04]  /*08f0*/  LDG.E R15, desc[UR8][R4.64+0x4] ;  /* 0x00000408040f7981 */ /* 0x000f28000c1e1900 */
[----:B------:R-:W4:Y:S04]  /*0900*/  LDG.E R19, desc[UR8][R4.64+0x8] ;  /* 0x0000080804137981 */ /* 0x000f28000c1e1900 */
[----:B------:R-:W4:Y:S01]  /*0910*/  LDG.E R17, desc[UR8][R4.64+0xc] ;  /* 0x00000c0804117981 */ /* 0x000f22000c1e1900 */
[----:B------:R-:W-:Y:S01]  /*0920*/  HFMA2 R12, -RZ, RZ, 0.96630859375, -0.0022525787353515625 ;  /* 0x3bbb989dff0c7431 */ /* 0x000fe200000001ff */
[----:B------:R-:W-:Y:S01]  /*0930*/  MOV R13, 0x437c0000 ;  /* 0x437c0000000d7802 */ /* 0x000fe20000000f00 */
[----:B------:R-:W-:-:S04]  /*0940*/  UIADD3 UR5, UPT, UPT, UR5, 0x8, URZ ;  /* 0x0000000805057890 */ /* 0x000fc8000fffe0ff */
[----:B------:R-:W-:Y:S01]  /*0950*/  UISETP.NE.AND UP1, UPT, UR5, URZ, UPT ;  /* 0x000000ff0500728c */ /* 0x000fe2000bf25270 */
[----:B--2--5:R-:W-:-:S04]  /*0960*/  FADD R7, R7, -R0 ;  /* 0x8000000007077221 */ /* 0x024fc80000000000 */
[----:B------:R-:W-:Y:S01]  /*0970*/  FFMA.SAT R6, R7, R12, 0.5 ;  /* 0x3f00000007067423 */ /* 0x000fe2000000200c */
[----:B---3--:R-:W-:-:S03]  /*0980*/  FADD R25, R25, -R0 ;  /* 0x8000000019197221 */ /* 0x008fc60000000000 */
[-C--:B------:R-:W-:Y:S01]  /*0990*/  FFMA.RM R9, R6, R13.reuse, 12582913 ;  /* 0x4b40000106097423 */ /* 0x080fe2000000400d */
[-C--:B------:R-:W-:Y:S01]  /*09a0*/  FFMA.SAT R6, R25, R12.reuse, 0.5 ;  /* 0x3f00000019067423 */ /* 0x080fe2000000200c */
[--C-:B----4-:R-:W-:Y:S02]  /*09b0*/  FADD R21, R21, -R0.reuse ;  /* 0x8000000015157221 */ /* 0x110fe40000000000 */
[----:B------:R-:W-:Y:S01]  /*09c0*/  FADD R8, R9, -12583039 ;  /* 0xcb40007f09087421 */ /* 0x000fe20000000000 */
[-C--:B------:R-:W-:Y:S01]  /*09d0*/  FFMA.RM R6, R6, R13.reuse, 12582913 ;  /* 0x4b40000106067423 */ /* 0x080fe2000000400d */
[-C--:B------:R-:W-:Y:S01]  /*09e0*/  FFMA.SAT R14, R21, R12.reuse, 0.5 ;  /* 0x3f000000150e7423 */ /* 0x080fe2000000200c */
[----:B------:R-:W-:Y:S01]  /*09f0*/  FADD R23, R23, -R0 ;  /* 0x8000000017177221 */ /* 0x000fe20000000000 */
[----:B------:R-:W-:Y:S01]  /*0a00*/  FFMA R8, R7, 1.4426950216293334961, -R8 ;  /* 0x3fb8aa3b07087823 */ /* 0x000fe20000000808 */
[C---:B------:R-:W-:Y:S01]  /*0a10*/  FADD R10, R6.reuse, -12583039 ;  /* 0xcb40007f060a7421 */ /* 0x040fe20000000000 */
[----:B------:R-:W-:Y:S01]  /*0a20*/  SHF.L.U32 R6, R6, 0x17, RZ ;  /* 0x0000001706067819 */ /* 0x000fe200000006ff */
[----:B------:R-:W-:Y:S01]  /*0a30*/  FFMA.SAT R18, R23, R12, 0.5 ;  /* 0x3f00000017127423 */ /* 0x000fe2000000200c */
[----:B------:R-:W-:Y:S01]  /*0a40*/  FFMA R8, R7, 1.925963033500011079e-08, R8 ;  /* 0x32a5706007087823 */ /* 0x000fe20000000008 */
[----:B------:R-:W-:Y:S01]  /*0a50*/  FFMA.RM R7, R14, R13, 12582913 ;  /* 0x4b4000010e077423 */ /* 0x000fe2000000400d */
[----:B------:R-:W-:-:S03]  /*0a60*/  FFMA R10, R25, 1.4426950216293334961, -R10 ;  /* 0x3fb8aa3b190a7823 */ /* 0x000fc6000000080a */
[----:B------:R-:W-:Y:S01]  /*0a70*/  FADD R14, R7, -12583039 ;  /* 0xcb40007f070e7421 */ /* 0x000fe20000000000 */
[----:B------:R-:W-:Y:S01]  /*0a80*/  FFMA R16, R25, 1.925963033500011079e-08, R10 ;  /* 0x32a5706019107823 */ /* 0x000fe2000000000a */
[----:B------:R-:W-:Y:S01]  /*0a90*/  FADD R25, R11, -R0 ;  /* 0x800000000b197221 */ /* 0x000fe20000000000 */
[-C--:B------:R-:W-:Y:S01]  /*0aa0*/  FFMA.RM R10, R18, R13.reuse, 12582913 ;  /* 0x4b400001120a7423 */ /* 0x080fe2000000400d */
[----:B------:R-:W-:Y:S01]  /*0ab0*/  FFMA R14, R21, 1.4426950216293334961, -R14 ;  /* 0x3fb8aa3b150e7823 */ /* 0x000fe2000000080e */
[----:B------:R-:W0:Y:S01]  /*0ac0*/  MUFU.EX2 R8, R8 ;  /* 0x0000000800087308 */ /* 0x000e220000000800 */
[----:B------:R-:W-:Y:S01]  /*0ad0*/  FFMA.SAT R22, R25, R12, 0.5 ;  /* 0x3f00000019167423 */ /* 0x000fe2000000200c */
[----:B------:R-:W-:Y:S01]  /*0ae0*/  FADD R18, R10, -12583039 ;  /* 0xcb40007f0a127421 */ /* 0x000fe20000000000 */
[----:B------:R-:W-:Y:S01]  /*0af0*/  FFMA R20, R21, 1.925963033500011079e-08, R14 ;  /* 0x32a5706015147823 */ /* 0x000fe2000000000e */
[----:B------:R-:W-:Y:S01]  /*0b00*/  FADD R21, R15, -R0 ;  /* 0x800000000f157221 */ /* 0x000fe20000000000 */
[----:B------:R-:W-:Y:S01]  /*0b10*/  FFMA.RM R14, R22, R13, 12582913 ;  /* 0x4b400001160e7423 */ /* 0x000fe2000000400d */
[----:B------:R-:W-:-:S02]  /*0b20*/  FFMA R18, R23, 1.4426950216293334961, -R18 ;  /* 0x3fb8aa3b17127823 */ /* 0x000fc40000000812 */
[-C--:B------:R-:W-:Y:S01]  /*0b30*/  FFMA.SAT R26, R21, R12.reuse, 0.5 ;  /* 0x3f000000151a7423 */ /* 0x080fe2000000200c */
[----:B------:R-:W-:Y:S01]  /*0b40*/  FADD R24, R14, -12583039 ;  /* 0xcb40007f0e187421 */ /* 0x000fe20000000000 */
[----:B------:R-:W-:Y:S01]  /*0b50*/  FFMA R22, R23, 1.925963033500011079e-08, R18 ;  /* 0x32a5706017167823 */ /* 0x000fe20000000012 */
[----:B------:R-:W-:Y:S01]  /*0b60*/  FADD R23, R19, -R0 ;  /* 0x8000000013177221 */ /* 0x000fe20000000000 */
[-C--:B------:R-:W-:Y:S01]  /*0b70*/  FFMA.RM R18, R26, R13.reuse, 12582913 ;  /* 0x4b4000011a127423 */ /* 0x080fe2000000400d */
[----:B------:R-:W-:Y:S01]  /*0b80*/  FFMA R24, R25, 1.4426950216293334961, -R24 ;  /* 0x3fb8aa3b19187823 */ /* 0x000fe20000000818 */
[----:B------:R-:W1:Y:S01]  /*0b90*/  MUFU.EX2 R11, R16 ;  /* 0x00000010000b7308 */ /* 0x000e620000000800 */
[-C--:B------:R-:W-:Y:S01]  /*0ba0*/  FFMA.SAT R28, R23, R12.reuse, 0.5 ;  /* 0x3f000000171c7423 */ /* 0x080fe2000000200c */
[----:B------:R-:W-:Y:S01]  /*0bb0*/  FADD R26, R18, -12583039 ;  /* 0xcb40007f121a7421 */ /* 0x000fe20000000000 */
[----:B------:R-:W-:Y:S01]  /*0bc0*/  FFMA R24, R25, 1.925963033500011079e-08, R24 ;  /* 0x32a5706019187823 */ /* 0x000fe20000000018 */
[----:B------:R-:W-:Y:S01]  /*0bd0*/  FADD R25, R17, -R0 ;  /* 0x8000000011197221 */ /* 0x000fe20000000000 */
[-C--:B------:R-:W-:Y:S01]  /*0be0*/  FFMA.RM R19, R28, R13.reuse, 12582913 ;  /* 0x4b4000011c137423 */ /* 0x080fe2000000400d */
[----:B------:R-:W-:Y:S01]  /*0bf0*/  FFMA R26, R21, 1.4426950216293334961, -R26 ;  /* 0x3fb8aa3b151a7823 */ /* 0x000fe2000000081a */
[----:B------:R-:W-:Y:S01]  /*0c00*/  SHF.L.U32 R14, R14, 0x17, RZ ;  /* 0x000000170e0e7819 */ /* 0x000fe200000006ff */
[----:B------:R-:W-:Y:S01]  /*0c10*/  FFMA.SAT R28, R25, R12, 0.5 ;  /* 0x3f000000191c7423 */ /* 0x000fe2000000200c */
[----:B------:R2:W3:Y:S01]  /*0c20*/  MUFU.EX2 R15, R20 ;  /* 0x00000014000f7308 */ /* 0x0004e20000000800 */
[----:B------:R-:W-:Y:S01]  /*0c30*/  FFMA R12, R21, 1.925963033500011079e-08, R26 ;  /* 0x32a57060150c7823 */ /* 0x000fe2000000001a */
[----:B------:R-:W-:Y:S01]  /*0c40*/  SHF.L.U32 R21, R9, 0x17, RZ ;  /* 0x0000001709157819 */ /* 0x000fe200000006ff */
[----:B------:R-:W-:-:S04]  /*0c50*/  FFMA.RM R13, R28, R13, 12582913 ;  /* 0x4b4000011c0d7423 */ /* 0x000fc8000000400d */
[----:B0-----:R-:W-:Y:S01]  /*0c60*/  FMUL R8, R21, R8 ;  /* 0x0000000815087220 */ /* 0x001fe20000400000 */
[----:B------:R0:W4:Y:S01]  /*0c70*/  MUFU.EX2 R16, R22 ;  /* 0x0000001600107308 */ /* 0x0001220000000800 */
[----:B--2---:R-:W-:Y:S01]  /*0c80*/  FADD R20, R19, -12583039 ;  /* 0xcb40007f13147421 */ /* 0x004fe20000000000 */
[----:B-1----:R-:W-:Y:S01]  /*0c90*/  FMUL R11, R6, R11 ;  /* 0x0000000b060b7220 */ /* 0x002fe20000400000 */
[----:B------:R-:W-:Y:S01]  /*0ca0*/  FADD R6, R8, R3 ;  /* 0x0000000308067221 */ /* 0x000fe20000000000 */
[----:B------:R-:W-:Y:S01]  /*0cb0*/  SHF.L.U32 R21, R18, 0x17, RZ ;  /* 0x0000001712157819 */ /* 0x000fe200000006ff */
[----:B------:R-:W-:Y:S01]  /*0cc0*/  FFMA R20, R23, 1.4426950216293334961, -R20 ;  /* 0x3fb8aa3b17147823 */ /* 0x000fe20000000814 */
[C---:B------:R-:W-:Y:S01]  /*0cd0*/  SHF.L.U32 R18, R13.reuse, 0x17, RZ ;  /* 0x000000170d127819 */ /* 0x040fe200000006ff */
[----:B------:R-:W-:Y:S01]  /*0ce0*/  FADD R6, R6, R11 ;  /* 0x0000000b06067221 */ /* 0x000fe20000000000 */
[----:B------:R-:W1:Y:S01]  /*0cf0*/  MUFU.EX2 R17, R24 ;  /* 0x0000001800117308 */ /* 0x000e620000000800 */
[----:B0-----:R-:W-:Y:S01]  /*0d00*/  FADD R22, R13, -12583039 ;  /* 0xcb40007f0d167421 */ /* 0x001fe20000000000 */
[----:B------:R-:W-:Y:S01]  /*0d10*/  FFMA R23, R23, 1.925963033500011079e-08, R20 ;  /* 0x32a5706017177823 */ /* 0x000fe20000000014 */
[----:B------:R-:W-:Y:S01]  /*0d20*/  SHF.L.U32 R20, R7, 0x17, RZ ;  /* 0x0000001707147819 */ /* 0x000fe200000006ff */
[----:B------:R-:W-:Y:S01]  /*0d30*/  STG.E desc[UR8][R4.64+-0xc], R11 ;  /* 0xfffff40b04007986 */ /* 0x000fe2000c101908 */
[----:B------:R-:W-:Y:S01]  /*0d40*/  FFMA R22, R25, 1.4426950216293334961, -R22 ;  /* 0x3fb8aa3b19167823 */ /* 0x000fe20000000816 */
[----:B------:R-:W-:-:S02]  /*0d50*/  SHF.L.U32 R7, R10, 0x17, RZ ;  /* 0x000000170a077819 */ /* 0x000fc400000006ff */
[----:B------:R-:W0:Y:S01]  /*0d60*/  MUFU.EX2 R12, R12 ;  /* 0x0000000c000c7308 */ /* 0x000e220000000800 */
[----:B------:R-:W-:Y:S01]  /*0d70*/  FFMA R22, R25, 1.925963033500011079e-08, R22 ;  /* 0x32a5706019167823 */ /* 0x000fe20000000016 */
[----:B------:R-:W-:Y:S01]  /*0d80*/  SHF.L.U32 R10, R19, 0x17, RZ ;  /* 0x00000017130a7819 */ /* 0x000fe200000006ff */
[----:B---3--:R-:W-:Y:S01]  /*0d90*/  FMUL R15, R20, R15 ;  /* 0x0000000f140f7220 */ /* 0x008fe20000400000 */
[----:B----4-:R-:W-:Y:S01]  /*0da0*/  FMUL R7, R7, R16 ;  /* 0x0000001007077220 */ /* 0x010fe20000400000 */
[----:B------:R2:W-:Y:S02]  /*0db0*/  STG.E desc[UR8][R4.64+-0x10], R8 ;  /* 0xfffff00804007986 */ /* 0x0005e4000c101908 */
[----:B------:R-:W-:Y:S01]  /*0dc0*/  FADD R6, R6, R15 ;  /* 0x0000000f06067221 */ /* 0x000fe20000000000 */
[----:B------:R-:W3:Y:S01]  /*0dd0*/  MUFU.EX2 R9, R23 ;  /* 0x0000001700097308 */ /* 0x000ee20000000800 */
[----:B-1----:R-:W-:Y:S01]  /*0de0*/  FMUL R17, R14, R17 ;  /* 0x000000110e117220 */ /* 0x002fe20000400000 */
[----:B------:R-:W-:Y:S01]  /*0df0*/  STG.E desc[UR8][R4.64+-0x8], R15 ;  /* 0xfffff80f04007986 */ /* 0x000fe2000c101908 */
[----:B------:R-:W-:-:S03]  /*0e00*/  FADD R6, R6, R7 ;  /* 0x0000000706067221 */ /* 0x000fc60000000000 */
[----:B------:R-:W-:Y:S01]  /*0e10*/  STG.E desc[UR8][R4.64], R17 ;  /* 0x0000001104007986 */ /* 0x000fe2000c101908 */
[----:B------:R-:W-:Y:S01]  /*0e20*/  FADD R6, R6, R17 ;  /* 0x0000001106067221 */ /* 0x000fe20000000000 */
[----:B------:R-:W1:Y:S01]  /*0e30*/  MUFU.EX2 R3, R22 ;  /* 0x0000001600037308 */ /* 0x000e620000000800 */
[----:B0-----:R-:W-:Y:S01]  /*0e40*/  FMUL R21, R21, R12 ;  /* 0x0000000c15157220 */ /* 0x001fe20000400000 */
[----:B--2---:R-:W-:Y:S01]  /*0e50*/  IADD3 R8, P0, PT, R4, 0x20, RZ ;  /* 0x0000002004087810 */ /* 0x004fe20007f1e0ff */
[----:B------:R0:W-:Y:S02]  /*0e60*/  STG.E desc[UR8][R4.64+-0x4], R7 ;  /* 0xfffffc0704007986 */ /* 0x0001e4000c101908 */
[----:B------:R-:W-:Y:S02]  /*0e70*/  FADD R6, R6, R21 ;  /* 0x0000001506067221 */ /* 0x000fe40000000000 */
[----:B------:R2:W-:Y:S01]  /*0e80*/  STG.E desc[UR8][R4.64+0x4], R21 ;  /* 0x0000041504007986 */ /* 0x0005e2000c101908 */
[----:B---3--:R-:W-:-:S04]  /*0e90*/  FMUL R9, R10, R9 ;  /* 0x000000090a097220 */ /* 0x008fc80000400000 */
[----:B------:R-:W-:Y:S01]  /*0ea0*/  FADD R6, R6, R9 ;  /* 0x0000000906067221 */ /* 0x000fe20000000000 */
[----:B------:R2:W-:Y:S01]  /*0eb0*/  STG.E desc[UR8][R4.64+0x8], R9 ;  /* 0x0000080904007986 */ /* 0x0005e2000c101908 */
[----:B0-----:R-:W-:Y:S01]  /*0ec0*/  IADD3.X R7, PT, PT, RZ, R5, RZ, P0, !PT ;  /* 0x00000005ff077210 */ /* 0x001fe200007fe4ff */
[----:B-1----:R-:W-:-:S04]  /*0ed0*/  FMUL R11, R18, R3 ;  /* 0x00000003120b7220 */ /* 0x002fc80000400000 */
[----:B------:R-:W-:Y:S01]  /*0ee0*/  FADD R3, R6, R11 ;  /* 0x0000000b06037221 */ /* 0x000fe20000000000 */
[----:B------:R2:W-:Y:S01]  /*0ef0*/  STG.E desc[UR8][R4.64+0xc], R11 ;  /* 0x00000c0b04007986 */ /* 0x0005e2000c101908 */
[----:B------:R-:W-:Y:S05]  /*0f00*/  BRA.U UP1, `(.L_x_50) ;  /* 0xfffffff9015c7547 */ /* 0x000fea000b83ffff */
.L_x_49:
[----:B------:R-:W-:Y:S05]  /*0f10*/  BRA.U !UP0, `(.L_x_48) ;  /* 0x0000000508e87547 */ /* 0x000fea000b800000 */
[----:B------:R-:W0:Y:S01]  /*0f20*/  LDCU UR5, c[0x0][0x38c] ;  /* 0x00007180ff0577ac */ /* 0x000e220008000800 */
[----:B------:R-:W-:Y:S02]  /*0f30*/  UISETP.GE.U32.AND UP0, UPT, UR6, 0x4, UPT ;  /* 0x000000040600788c */ /* 0x000fe4000bf06070 */
[----:B0-----:R-:W-:-:S04]  /*0f40*/  ULOP3.LUT UR7, UR5, 0x3, URZ, 0xc0, !UPT ;  /* 0x0000000305077892 */ /* 0x001fc8000f8ec0ff */
[----:B------:R-:W-:-:S03]  /*0f50*/  UISETP.NE.AND UP1, UPT, UR7, URZ, UPT ;  /* 0x000000ff0700728c */ /* 0x000fc6000bf25270 */
[----:B------:R-:W-:Y:S08]  /*0f60*/  BRA.U !UP0, `(.L_x_51) ;  /* 0x0000000108ec7547 */ /* 0x000ff0000b800000 */
[----:B--2---:R-:W0:Y:S01]  /*0f70*/  LDC.64 R4, c[0x0][0x380] ;  /* 0x0000e000ff047b82 */ /* 0x004e220000000a00 */
[----:B------:R-:W-:-:S05]  /*0f80*/  IADD3 R7, PT, PT, R2, UR4, RZ ;  /* 0x0000000402077c10 */ /* 0x000fca000fffe0ff */
[----:B0-----:R-:W-:-:S05]  /*0f90*/  IMAD.WIDE.U32 R4, R7, 0x4, R4 ;  /* 0x0000000407047825 */ /* 0x001fca00078e0004 */
[----:B------:R-:W2:Y:S01]  /*0fa0*/  LDG.E R7, desc[UR8][R4.64] ;  /* 0x0000000804077981 */ /* 0x000ea2000c1e1900 */
[----:B------:R-:W-:Y:S01]  /*0fb0*/  HFMA2 R9, -RZ, RZ, 0.96630859375, -0.0022525787353515625 ;  /* 0x3bbb989dff097431 */ /* 0x000fe200000001ff */
[----:B------:R-:W-:Y:S02]  /*0fc0*/  MOV R8, 0x437c0000 ;  /* 0x437c000000087802 */ /* 0x000fe40000000f00 */
[----:B------:R-:W-:-:S04]  /*0fd0*/  IADD3 R12, P0, PT, R2, UR4, RZ ;  /* 0x00000004020c7c10 */ /* 0x000fc8000ff1e0ff */
[----:B------:R-:W-:Y:S01]  /*0fe0*/  IADD3.X R14, PT, PT, RZ, RZ, RZ, P0, !PT ;  /* 0x000000ffff0e7210 */ /* 0x000fe200007fe4ff */
[----:B--2--5:R-:W-:-:S04]  /*0ff0*/  FADD R10, R7, -R0 ;  /* 0x80000000070a7221 */ /* 0x024fc80000000000 */
[----:B------:R-:W-:-:S04]  /*1000*/  FFMA.SAT R7, R10, R9, 0.5 ;  /* 0x3f0000000a077423 */ /* 0x000fc80000002009 */
[----:B------:R-:W-:Y:S02]  /*1010*/  FFMA.RM R11, R7, R8, 12582913 ;  /* 0x4b400001070b7423 */ /* 0x000fe40000004008 */
[----:B------:R-:W0:Y:S02]  /*1020*/  LDC.64 R6, c[0x0][0x380] ;  /* 0x0000e000ff067b82 */ /* 0x000e240000000a00 */
[----:B------:R-:W-:-:S04]  /*1030*/  FADD R13, R11, -12583039 ;  /* 0xcb40007f0b0d7421 */ /* 0x000fc80000000000 */
[----:B------:R-:W-:-:S04]  /*1040*/  FFMA R13, R10, 1.4426950216293334961, -R13 ;  /* 0x3fb8aa3b0a0d7823 */ /* 0x000fc8000000080d */
[----:B------:R-:W-:Y:S01]  /*1050*/  FFMA R13, R10, 1.925963033500011079e-08, R13 ;  /* 0x32a570600a0d7823 */ /* 0x000fe2000000000d */
[----:B------:R-:W-:-:S05]  /*1060*/  SHF.L.U32 R10, R11, 0x17, RZ ;  /* 0x000000170b0a7819 */ /* 0x000fca00000006ff */
[----:B------:R-:W1:Y:S01]  /*1070*/  MUFU.EX2 R13, R13 ;  /* 0x0000000d000d7308 */ /* 0x000e620000000800 */
[----:B0-----:R-:W-:-:S04]  /*1080*/  LEA R6, P0, R12, R6, 0x2 ;  /* 0x000000060c067211 */ /* 0x001fc800078010ff */
[----:B------:R-:W-:Y:S01]  /*1090*/  LEA.HI.X R7, R12, R7, R14, 0x2, P0 ;  /* 0x000000070c077211 */ /* 0x000fe200000f140e */
[----:B-1----:R-:W-:-:S05]  /*10a0*/  FMUL R10, R10, R13 ;  /* 0x0000000d0a0a7220 */ /* 0x002fca0000400000 */
[----:B------:R0:W-:Y:S04]  /*10b0*/  STG.E desc[UR8][R4.64], R10 ;  /* 0x0000000a04007986 */ /* 0x0001e8000c101908 */
[----:B------:R-:W2:Y:S04]  /*10c0*/  LDG.E R11, desc[UR8][R6.64+0x4] ;  /* 0x00000408060b7981 */ /* 0x000ea8000c1e1900 */
[----:B------:R-:W3:Y:S04]  /*10d0*/  LDG.E R15, desc[UR8][R6.64+0x8] ;  /* 0x00000808060f7981 */ /* 0x000ee8000c1e1900 */
[----:B------:R-:W4:Y:S01]  /*10e0*/  LDG.E R17, desc[UR8][R6.64+0xc] ;  /* 0x00000c0806117981 */ /* 0x000f22000c1e1900 */
[----:B------:R-:W-:Y:S01]  /*10f0*/  FADD R3, R3, R10 ;  /* 0x0000000a03037221 */ /* 0x000fe20000000000 */
[----:B------:R-:W-:Y:S01]  /*1100*/  UIADD3 UR4, UPT, UPT, UR4, 0x4, URZ ;  /* 0x0000000404047890 */ /* 0x000fe2000fffe0ff */
[--C-:B--2---:R-:W-:Y:S01]  /*1110*/  FADD R12, R11, -R0.reuse ;  /* 0x800000000b0c7221 */ /* 0x104fe20000000000 */
[----:B---3--:R-:W-:-:S03]  /*1120*/  FADD R14, R15, -R0 ;  /* 0x800000000f0e7221 */ /* 0x008fc60000000000 */
[-C--:B------:R-:W-:Y:S01]  /*1130*/  FFMA.SAT R11, R12, R9.reuse, 0.5 ;  /* 0x3f0000000c0b7423 */ /* 0x080fe20000002009 */
[----:B----4-:R-:W-:Y:S01]  /*1140*/  FADD R16, R17, -R0 ;  /* 0x8000000011107221 */ /* 0x010fe20000000000 */
[-C--:B------:R-:W-:Y:S02]  /*1150*/  FFMA.SAT R15, R14, R9.reuse, 0.5 ;  /* 0x3f0000000e0f7423 */ /* 0x080fe40000002009 */
[-C--:B------:R-:W-:Y:S01]  /*1160*/  FFMA.RM R11, R11, R8.reuse, 12582913 ;  /* 0x4b4000010b0b7423 */ /* 0x080fe20000004008 */
[----:B------:R-:W-:Y:S01]  /*1170*/  FFMA.SAT R9, R16, R9, 0.5 ;  /* 0x3f00000010097423 */ /* 0x000fe20000002009 */
[-C--:B------:R-:W-:Y:S02]  /*1180*/  FFMA.RM R15, R15, R8.reuse, 12582913 ;  /* 0x4b4000010f0f7423 */ /* 0x080fe40000004008 */
[C---:B------:R-:W-:Y:S01]  /*1190*/  FADD R13, R11.reuse, -12583039 ;  /* 0xcb40007f0b0d7421 */ /* 0x040fe20000000000 */
[----:B------:R-:W-:Y:S01]  /*11a0*/  SHF.L.U32 R11, R11, 0x17, RZ ;  /* 0x000000170b0b7819 */ /* 0x000fe200000006ff */
[----:B------:R-:W-:Y:S01]  /*11b0*/  FFMA.RM R9, R9, R8, 12582913 ;  /* 0x4b40000109097423 */ /* 0x000fe20000004008 */
[C---:B0-----:R-:W-:Y:S01]  /*11c0*/  FADD R5, R15.reuse, -12583039 ;  /* 0xcb40007f0f057421 */ /* 0x041fe20000000000 */
[----:B------:R-:W-:Y:S01]  /*11d0*/  FFMA R13, R12, 1.4426950216293334961, -R13 ;  /* 0x3fb8aa3b0c0d7823 */ /* 0x000fe2000000080d */
[----:B------:R-:W-:Y:S01]  /*11e0*/  SHF.L.U32 R15, R15, 0x17, RZ ;  /* 0x000000170f0f7819 */ /* 0x000fe200000006ff */
[C---:B------:R-:W-:Y:S01]  /*11f0*/  FADD R17, R9.reuse, -12583039 ;  /* 0xcb40007f09117421 */ /* 0x040fe20000000000 */
[----:B------:R-:W-:Y:S01]  /*1200*/  FFMA R5, R14, 1.4426950216293334961, -R5 ;  /* 0x3fb8aa3b0e057823 */ /* 0x000fe20000000805 */
[----:B------:R-:W-:Y:S01]  /*1210*/  FFMA R13, R12, 1.925963033500011079e-08, R13 ;  /* 0x32a570600c0d7823 */ /* 0x000fe2000000000d */
[----:B------:R-:W-:Y:S01]  /*1220*/  SHF.L.U32 R9, R9, 0x17, RZ ;  /* 0x0000001709097819 */ /* 0x000fe200000006ff */
[----:B------:R-:W-:Y:S01]  /*1230*/  FFMA R17, R16, 1.4426950216293334961, -R17 ;  /* 0x3fb8aa3b10117823 */ /* 0x000fe20000000811 */
[----:B------:R-:W-:Y:S01]  /*1240*/  FFMA R5, R14, 1.925963033500011079e-08, R5 ;  /* 0x32a570600e057823 */ /* 0x000fe20000000005 */
[----:B------:R-:W0:Y:S02]  /*1250*/  MUFU.EX2 R4, R13 ;  /* 0x0000000d00047308 */ /* 0x000e240000000800 */
[----:B------:R-:W-:-:S06]  /*1260*/  FFMA R17, R16, 1.925963033500011079e-08, R17 ;  /* 0x32a5706010117823 */ /* 0x000fcc0000000011 */
[----:B------:R-:W1:Y:S08]  /*1270*/  MUFU.EX2 R8, R5 ;  /* 0x0000000500087308 */ /* 0x000e700000000800 */
[----:B------:R-:W2:Y:S01]  /*1280*/  MUFU.EX2 R12, R17 ;  /* 0x00000011000c7308 */ /* 0x000ea20000000800 */
[----:B0-----:R-:W-:-:S04]  /*1290*/  FMUL R4, R11, R4 ;  /* 0x000000040b047220 */ /* 0x001fc80000400000 */
[----:B------:R-:W-:Y:S01]  /*12a0*/  FADD R3, R3, R4 ;  /* 0x0000000403037221 */ /* 0x000fe20000000000 */
[----:B------:R0:W-:Y:S01]  /*12b0*/  STG.E desc[UR8][R6.64+0x4], R4 ;  /* 0x0000040406007986 */ /* 0x0001e2000c101908 */
[----:B-1----:R-:W-:-:S04]  /*12c0*/  FMUL R8, R15, R8 ;  /* 0x000000080f087220 */ /* 0x002fc80000400000 */
[----:B------:R-:W-:Y:S01]  /*12d0*/  FADD R3, R3, R8 ;  /* 0x0000000803037221 */ /* 0x000fe20000000000 */
[----:B------:R0:W-:Y:S01]  /*12e0*/  STG.E desc[UR8][R6.64+0x8], R8 ;  /* 0x0000080806007986 */ /* 0x0001e2000c101908 */
[----:B--2---:R-:W-:-:S04]  /*12f0*/  FMUL R9, R9, R12 ;  /* 0x0000000c09097220 */ /* 0x004fc80000400000 */
[----:B------:R-:W-:Y:S01]  /*1300*/  FADD R3, R3, R9 ;  /* 0x0000000903037221 */ /* 0x000fe20000000000 */
[----:B------:R0:W-:Y:S06]  /*1310*/  STG.E desc[UR8][R6.64+0xc], R9 ;  /* 0x00000c0906007986 */ /* 0x0001ec000c101908 */
.L_x_51:
[----:B------:R-:W-:Y:S05]  /*1320*/  BRA.U !UP1, `(.L_x_48) ;  /* 0x0000000109e47547 */ /* 0x000fea000b800000 */
[----:B------:R-:W-:Y:S02]  /*1330*/  UISETP.NE.AND UP0, UPT, UR7, 0x1, UPT ;  /* 0x000000010700788c */ /* 0x000fe4000bf05270 */
[----:B------:R-:W-:-:S04]  /*1340*/  ULOP3.LUT UR5, UR5, 0x1, URZ, 0xc0, !UPT ;  /* 0x0000000105057892 */ /* 0x000fc8000f8ec0ff */
[----:B------:R-:W-:-:S03]  /*1350*/  UISETP.NE.U32.AND UP1, UPT, UR5, 0x1, UPT ;  /* 0x000000010500788c */ /* 0x000fc6000bf25070 */
[----:B------:R-:W-:Y:S08]  /*1360*/  BRA.U !UP0, `(.L_x_52) ;  /* 0x00000001088c7547 */ /* 0x000ff0000b800000 */
[----:B0-2---:R-:W0:Y:S01]  /*1370*/  LDC.64 R4, c[0x0][0x380] ;  /* 0x0000e000ff047b82 */ /* 0x005e220000000a00 */
        /* <DEDUP_REMOVED lines=11> */
[C---:B------:R-:W-:Y:S01]  /*1430*/  FADD R11, R9.reuse, -12583039 ;  /* 0xcb40007f090b7421 */ /* 0x040fe20000000000 */
[----:B------:R-:W-:-:S03]  /*1440*/  SHF.L.U32 R9, R9, 0x17, RZ ;  /* 0x0000001709097819 */ /* 0x000fc600000006ff */
[----:B------:R-:W-:-:S04]  /*1450*/  FFMA R11, R8, 1.4426950216293334961, -R11 ;  /* 0x3fb8aa3b080b7823 */ /* 0x000fc8000000080b */
[----:B------:R-:W-:-:S04]  /*1460*/  FFMA R11, R8, 1.925963033500011079e-08, R11 ;  /* 0x32a57060080b7823 */ /* 0x000fc8000000000b */
[----:B------:R-:W1:Y:S01]  /*1470*/  MUFU.EX2 R8, R11 ;  /* 0x0000000b00087308 */ /* 0x000e620000000800 */
[----:B0-----:R-:W-:-:S04]  /*1480*/  LEA R6, P0, R12, R6, 0x2 ;  /* 0x000000060c067211 */ /* 0x001fc800078010ff */
[----:B------:R-:W-:Y:S01]  /*1490*/  LEA.HI.X R7, R12, R7, R14, 0x2, P0 ;  /* 0x000000070c077211 */ /* 0x000fe200000f140e */
[----:B-1----:R-:W-:-:S05]  /*14a0*/  FMUL R8, R9, R8 ;  /* 0x0000000809087220 */ /* 0x002fca0000400000 */
[----:B------:R1:W-:Y:S04]  /*14b0*/  STG.E desc[UR8][R4.64], R8 ;  /* 0x0000000804007986 */ /* 0x0003e8000c101908 */
[----:B------:R-:W2:Y:S01]  /*14c0*/  LDG.E R9, desc[UR8][R6.64+0x4] ;  /* 0x0000040806097981 */ /* 0x000ea2000c1e1900 */
[----:B------:R-:W-:Y:S01]  /*14d0*/  FADD R3, R3, R8 ;  /* 0x0000000803037221 */ /* 0x000fe20000000000 */
[----:B------:R-:W-:Y:S01]  /*14e0*/  UIADD3 UR4, UPT, UPT, UR4, 0x2, URZ ;  /* 0x0000000204047890 */ /* 0x000fe2000fffe0ff */
[----:B--2---:R-:W-:-:S04]  /*14f0*/  FADD R9, R9, -R0 ;  /* 0x8000000009097221 */ /* 0x004fc80000000000 */
[----:B------:R-:W-:-:S04]  /*1500*/  FFMA.SAT R10, R9, R10, 0.5 ;  /* 0x3f000000090a7423 */ /* 0x000fc8000000200a */
[----:B------:R-:W-:-:S04]  /*1510*/  FFMA.RM R10, R10, R13, 12582913 ;  /* 0x4b4000010a0a7423 */ /* 0x000fc8000000400d */
[C---:B------:R-:W-:Y:S01]  /*1520*/  FADD R12, R10.reuse, -12583039 ;  /* 0xcb40007f0a0c7421 */ /* 0x040fe20000000000 */
[----:B------:R-:W-:-:S03]  /*1530*/  SHF.L.U32 R10, R10, 0x17, RZ ;  /* 0x000000170a0a7819 */ /* 0x000fc600000006ff */
[----:B------:R-:W-:-:S04]  /*1540*/  FFMA R12, R9, 1.4426950216293334961, -R12 ;  /* 0x3fb8aa3b090c7823 */ /* 0x000fc8000000080c */
[----:B------:R-:W-:-:S04]  /*1550*/  FFMA R12, R9, 1.925963033500011079e-08, R12 ;  /* 0x32a57060090c7823 */ /* 0x000fc8000000000c */
[----:B------:R-:W0:Y:S02]  /*1560*/  MUFU.EX2 R9, R12 ;  /* 0x0000000c00097308 */ /* 0x000e240000000800 */
[----:B0-----:R-:W-:-:S04]  /*1570*/  FMUL R9, R10, R9 ;  /* 0x000000090a097220 */ /* 0x001fc80000400000 */
[----:B------:R-:W-:Y:S01]  /*1580*/  FADD R3, R3, R9 ;  /* 0x0000000903037221 */ /* 0x000fe20000000000 */
[----:B------:R1:W-:Y:S06]  /*1590*/  STG.E desc[UR8][R6.64+0x4], R9 ;  /* 0x0000040906007986 */ /* 0x0003ec000c101908 */
.L_x_52:
[----:B------:R-:W-:Y:S05]  /*15a0*/  BRA.U UP1, `(.L_x_48) ;  /* 0x0000000101447547 */ /* 0x000fea000b800000 */
[----:B012---:R-:W0:Y:S01]  /*15b0*/  LDC.64 R4, c[0x0][0x380] ;  /* 0x0000e000ff047b82 */ /* 0x007e220000000a00 */
[----:B------:R-:W-:-:S05]  /*15c0*/  IADD3 R7, PT, PT, R2, UR4, RZ ;  /* 0x0000000402077c10 */ /* 0x000fca000fffe0ff */
[----:B0-----:R-:W-:-:S05]  /*15d0*/  IMAD.WIDE.U32 R4, R7, 0x4, R4 ;  /* 0x0000000407047825 */ /* 0x001fca00078e0004 */
[----:B------:R-:W2:Y:S01]  /*15e0*/  LDG.E R7, desc[UR8][R4.64] ;  /* 0x0000000804077981 */ /* 0x000ea2000c1e1900 */
[----:B------:R-:W-:Y:S01]  /*15f0*/  HFMA2 R6, -RZ, RZ, 0.96630859375, -0.0022525787353515625 ;  /* 0x3bbb989dff067431 */ /* 0x000fe200000001ff */
[----:B------:R-:W-:Y:S01]  /*1600*/  MOV R9, 0x437c0000 ;  /* 0x437c000000097802 */ /* 0x000fe20000000f00 */
[----:B--2--5:R-:W-:-:S04]  /*1610*/  FADD R7, R7, -R0 ;  /* 0x8000000007077221 */ /* 0x024fc80000000000 */
        /* <DEDUP_REMOVED lines=10> */
.L_x_48:
[----:B01----:R-:W0:Y:S02]  /*16c0*/  LDC R6, c[0x0][0x38c] ;  /* 0x0000e300ff067b82 */ /* 0x003e240000000800 */
[----:B0-----:R-:W-:-:S13]  /*16d0*/  ISETP.GE.AND P0, PT, R6, 0x1, PT ;  /* 0x000000010600780c */ /* 0x001fda0003f06270 */
[----:B------:R-:W-:Y:S05]  /*16e0*/  @!P0 EXIT ;  /* 0x000000000000894d */ /* 0x000fea0003800000 */
[C---:B------:R-:W-:Y:S01]  /*16f0*/  ISETP.GE.U32.AND P0, PT, R6.reuse, 0x10, PT ;  /* 0x000000100600780c */ /* 0x040fe20003f06070 */
[----:B------:R-:W-:Y:S01]  /*1700*/  HFMA2 R7, -RZ, RZ, 0, 0 ;  /* 0x00000000ff077431 */ /* 0x000fe200000001ff */
[----:B------:R-:W-:-:S11]  /*1710*/  LOP3.LUT R8, R6, 0xf, RZ, 0xc0, !PT ;  /* 0x0000000f06087812 */ /* 0x000fd600078ec0ff */
[----:B------:R-:W-:Y:S05]  /*1720*/  @!P0 BRA `(.L_x_53) ;  /* 0x0000000c00b48947 */ /* 0x000fea0003800000 */
[----:B--23--:R-:W0:Y:S01]  /*1730*/  LDC.64 R4, c[0x0][0x380] ;  /* 0x0000e000ff047b82 */ /* 0x00ce220000000a00 */
[----:B------:R-:W-:-:S04]  /*1740*/  LOP3.LUT R7, R6, 0x7ffffff0, RZ, 0xc0, !PT ;  /* 0x7ffffff006077812 */ /* 0x000fc800078ec0ff */
[----:B------:R-:W-:Y:S01]  /*1750*/  IADD3 R6, PT, PT, -R7, RZ, RZ ;  /* 0x000000ff07067210 */ /* 0x000fe20007ffe1ff */
[----:B0-----:R-:W-:-:S03]  /*1760*/  IMAD.WIDE.U32 R4, R2, 0x4, R4 ;  /* 0x0000000402047825 */ /* 0x001fc600078e0004 */
[----:B-----5:R-:W-:-:S04]  /*1770*/  IADD3 R0, P0, PT, R4, 0x20, RZ ;  /* 0x0000002004007810 */ /* 0x020fc80007f1e0ff */
[----:B------:R-:W-:-:S09]  /*1780*/  IADD3.X R11, PT, PT, RZ, R5, RZ, P0, !PT ;  /* 0x00000005ff0b7210 */ /* 0x000fd200007fe4ff */
.L_x_70:
[----:B0-----:R-:W-:Y:S02]  /*1790*/  MOV R4, R0 ;  /* 0x0000000000047202 */ /* 0x001fe40000000f00 */
[----:B------:R-:W-:-:S05]  /*17a0*/  MOV R5, R11 ;  /* 0x0000000b00057202 */ /* 0x000fca0000000f00 */
[----:B------:R-:W2:Y:S01]  /*17b0*/  LDG.E R0, desc[UR8][R4.64+-0x20] ;  /* 0xffffe00804007981 */ /* 0x000ea2000c1e1900 */
[----:B------:R-:W0:Y:S01]  /*17c0*/  MUFU.RCP R10, R3 ;  /* 0x00000003000a7308 */ /* 0x000e220000001000 */
[----:B------:R-:W-:-:S04]  /*17d0*/  IADD3 R6, PT, PT, R6, 0x10, RZ ;  /* 0x0000001006067810 */ /* 0x000fc80007ffe0ff */
[----:B------:R-:W-:Y:S01]  /*17e0*/  ISETP.NE.AND P2, PT, R6, RZ, PT ;  /* 0x000000ff0600720c */ /* 0x000fe20003f45270 */
[----:B0-----:R-:W-:-:S04]  /*17f0*/  FFMA R9, R10, -R3, 1 ;  /* 0x3f8000000a097423 */ /* 0x001fc80000000803 */
[----:B------:R-:W-:Y:S01]  /*1800*/  FFMA R9, R10, R9, R10 ;  /* 0x000000090a097223 */ /* 0x000fe2000000000a */
[----:B--2---:R-:W0:Y:S03]  /*1810*/  FCHK P0, R0, R3 ;  /* 0x0000000300007302 */ /* 0x004e260000000000 */
[----:B------:R-:W-:-:S04]  /*1820*/  FFMA R10, R0, R9, RZ ;  /* 0x00000009000a7223 */ /* 0x000fc800000000ff */
[----:B------:R-:W-:-:S04]  /*1830*/  FFMA R11, R10, -R3, R0 ;  /* 0x800000030a0b7223 */ /* 0x000fc80000000000 */
[----:B------:R-:W-:Y:S01]  /*1840*/  FFMA R9, R9, R11, R10 ;  /* 0x0000000b09097223 */ /* 0x000fe2000000000a */
[----:B0-----:R-:W-:Y:S06]  /*1850*/  @!P0 BRA `(.L_x_54) ;  /* 0x00000000000c8947 */ /* 0x001fec0003800000 */
[----:B------:R-:W-:-:S07]  /*1860*/  MOV R12, 0x1880 ;  /* 0x00001880000c7802 */ /* 0x000fce0000000f00 */
[----:B------:R-:W-:Y:S05]  /*1870*/  CALL.REL.NOINC `($__internal_1_$__cuda_sm3x_div_rn_noftz_f32_slowpath) ;  /* 0x0000001800e07944 */ /* 0x000fea0003c00000 */
[----:B------:R-:W-:-:S07]  /*1880*/  MOV R9, R0 ;  /* 0x0000000000097202 */ /* 0x000fce0000000f00 */
.L_x_54:
[----:B------:R-:W2:Y:S01]  /*1890*/  LDG.E R13, desc[UR8][R4.64+-0x1c] ;  /* 0xffffe408040d7981 */ /* 0x000ea2000c1e1900 */
[----:B------:R-:W0:Y:S01]  /*18a0*/  MUFU.RCP R0, R3 ;  /* 0x0000000300007308 */ /* 0x000e220000001000 */
[----:B------:R-:W-:-:S05]  /*18b0*/  FMNMX R9, R9, 1.0000000116860974231e-07, !PT ;  /* 0x33d6bf9509097809 */ /* 0x000fca0007800000 */
[----:B------:R1:W-:Y:S01]  /*18c0*/  STG.E desc[UR8][R4.64+-0x20], R9 ;  /* 0xffffe00904007986 */ /* 0x0003e2000c101908 */
[----:B0-----:R-:W-:-:S04]  /*18d0*/  FFMA R11, R0, -R3, 1 ;  /* 0x3f800000000b7423 */ /* 0x001fc80000000803 */
[----:B------:R-:W-:Y:S01]  /*18e0*/  FFMA R0, R0, R11, R0 ;  /* 0x0000000b00007223 */ /* 0x000fe20000000000 */
[----:B--2---:R-:W0:Y:S03]  /*18f0*/  FCHK P0, R13, R3 ;  /* 0x000000030d007302 */ /* 0x004e260000000000 */
[----:B------:R-:W-:-:S04]  /*1900*/  FFMA R10, R0, R13, RZ ;  /* 0x0000000d000a7223 */ /* 0x000fc800000000ff */
[----:B------:R-:W-:-:S04]  /*1910*/  FFMA R11, R10, -R3, R13 ;  /* 0x800000030a0b7223 */ /* 0x000fc8000000000d */
[----:B------:R-:W-:Y:S01]  /*1920*/  FFMA R0, R0, R11, R10 ;  /* 0x0000000b00007223 */ /* 0x000fe2000000000a */
[----:B01----:R-:W-:Y:S06]  /*1930*/  @!P0 BRA `(.L_x_55) ;  /* 0x00000000000c8947 */ /* 0x003fec0003800000 */
[----:B------:R-:W-:Y:S02]  /*1940*/  MOV R0, R13 ;  /* 0x0000000d00007202 */ /* 0x000fe40000000f00 */
[----:B------:R-:W-:-:S07]  /*1950*/  MOV R12, 0x1970 ;  /* 0x00001970000c7802 */ /* 0x000fce0000000f00 */
[----:B------:R-:W-:Y:S05]  /*1960*/  CALL.REL.NOINC `($__internal_1_$__cuda_sm3x_div_rn_noftz_f32_slowpath) ;  /* 0x0000001800a47944 */ /* 0x000fea0003c00000 */
.L_x_55:
        /* <DEDUP_REMOVED lines=14> */
.L_x_56:
        /* <DEDUP_REMOVED lines=14> */
.L_x_57:
        /* <DEDUP_REMOVED lines=14> */
.L_x_58:
        /* <DEDUP_REMOVED lines=14> */
.L_x_59:
        /* <DEDUP_REMOVED lines=14> */
.L_x_60:
        /* <DEDUP_REMOVED lines=14> */
.L_x_61:
        /* <DEDUP_REMOVED lines=14> */
.L_x_62:
        /* <DEDUP_REMOVED lines=14> */
.L_x_63:
        /* <DEDUP_REMOVED lines=14> */
.L_x_64:
        /* <DEDUP_REMOVED lines=14> */
.L_x_65:
        /* <DEDUP_REMOVED lines=14> */
.L_x_66:
        /* <DEDUP_REMOVED lines=14> */
.L_x_67:
        /* <DEDUP_REMOVED lines=14> */
.L_x_68:
        /* <DEDUP_REMOVED lines=14> */
.L_x_69:
[----:B------:R-:W-:Y:S02]  /*25b0*/  FMNMX R9, R0, 1.0000000116860974231e-07, !PT ;  /* 0x33d6bf9500097809 */ /* 0x000fe40007800000 */
[----:B------:R-:W-:-:S03]  /*25c0*/  IADD3 R0, P0, PT, R4, 0x40, RZ ;  /* 0x0000004004007810 */ /* 0x000fc60007f1e0ff */
[----:B------:R0:W-:Y:S01]  /*25d0*/  STG.E desc[UR8][R4.64+0x1c], R9 ;  /* 0x00001c0904007986 */ /* 0x0001e2000c101908 */
[----:B------:R-:W-:Y:S01]  /*25e0*/  IADD3.X R11, PT, PT, RZ, R5, RZ, P0, !PT ;  /* 0x00000005ff0b7210 */ /* 0x000fe200007fe4ff */
[----:B------:R-:W-:Y:S08]  /*25f0*/  @P2 BRA `(.L_x_70) ;  /* 0xfffffff000642947 */ /* 0x000ff0000383ffff */
.L_x_53:
[----:B------:R-:W-:-:S13]  /*2600*/  ISETP.NE.AND P0, PT, R8, RZ, PT ;  /* 0x000000ff0800720c */ /* 0x000fda0003f05270 */
[----:B------:R-:W-:Y:S05]  /*2610*/  @!P0 EXIT ;  /* 0x000000000000894d */ /* 0x000fea0003800000 */
[----:B------:R-:W1:Y:S01]  /*2620*/  LDCU UR4, c[0x0][0x38c] ;  /* 0x00007180ff0477ac */ /* 0x000e620008000800 */
[----:B------:R-:W-:Y:S01]  /*2630*/  ISETP.GE.U32.AND P0, PT, R8, 0x8, PT ;  /* 0x000000080800780c */ /* 0x000fe20003f06070 */
[----:B-1----:R-:W-:-:S12]  /*2640*/  ULOP3.LUT UR4, UR4, 0x7, URZ, 0xc0, !UPT ;  /* 0x0000000704047892 */ /* 0x002fd8000f8ec0ff */
[----:B------:R-:W-:Y:S05]  /*2650*/  @!P0 BRA `(.L_x_71) ;  /* 0x0000000400e48947 */ /* 0x000fea0003800000 */
[----:B0-2---:R-:W0:Y:S01]  /*2660*/  LDC.64 R8, c[0x0][0x380] ;  /* 0x0000e000ff087b82 */ /* 0x005e220000000a00 */
[----:B---3--:R-:W-:-:S05]  /*2670*/  IADD3 R5, PT, PT, R2, R7, RZ ;  /* 0x0000000702057210 */ /* 0x008fca0007ffe0ff */
[----:B0-----:R-:W-:-:S05]  /*2680*/  IMAD.WIDE.U32 R8, R5, 0x4, R8 ;  /* 0x0000000405087825 */ /* 0x001fca00078e0008 */
[----:B------:R-:W2:Y:S01]  /*2690*/  LDG.E R11, desc[UR8][R8.64] ;  /* 0x00000008080b7981 */ /* 0x000ea2000c1e1900 */
[----:B-----5:R-:W0:Y:S02]  /*26a0*/  MUFU.RCP R0, R3 ;  /* 0x0000000300007308 */ /* 0x020e240000001000 */
[----:B0-----:R-:W-:-:S04]  /*26b0*/  FFMA R5, R0, -R3, 1 ;  /* 0x3f80000000057423 */ /* 0x001fc80000000803 */
[----:B------:R-:W-:Y:S02]  /*26c0*/  FFMA R0, R0, R5, R0 ;  /* 0x0000000500007223 */ /* 0x000fe40000000000 */
[----:B--2---:R-:W0:Y:S02]  /*26d0*/  FCHK P0, R11, R3 ;  /* 0x000000030b007302 */ /* 0x004e240000000000 */
[----:B------:R-:W-:-:S04]  /*26e0*/  FFMA R4, R0, R11, RZ ;  /* 0x0000000b00047223 */ /* 0x000fc800000000ff */
[----:B------:R-:W-:-:S04]  /*26f0*/  FFMA R5, R4, -R3, R11 ;  /* 0x8000000304057223 */ /* 0x000fc8000000000b */
[----:B------:R-:W-:Y:S01]  /*2700*/  FFMA R0, R0, R5, R4 ;  /* 0x0000000500007223 */ /* 0x000fe20000000004 */
[----:B0-----:R-:W-:Y:S06]  /*2710*/  @!P0 BRA `(.L_x_72) ;  /* 0x00000000000c8947 */ /* 0x001fec0003800000 */
[----:B------:R-:W-:Y:S02]  /*2720*/  MOV R0, R11 ;  /* 0x0000000b00007202 */ /* 0x000fe40000000f00 */
[----:B------:R-:W-:-:S07]  /*2730*/  MOV R12, 0x2750 ;  /* 0x00002750000c7802 */ /* 0x000fce0000000f00 */
[----:B------:R-:W-:Y:S05]  /*2740*/  CALL.REL.NOINC `($__internal_1_$__cuda_sm3x_div_rn_noftz_f32_slowpath) ;  /* 0x0000000c002c7944 */ /* 0x000fea0003c00000 */
.L_x_72:
[----:B------:R-:W0:Y:S01]  /*2750*/  LDC.64 R12, c[0x0][0x380] ;  /* 0x0000e000ff0c7b82 */ /* 0x000e220000000a00 */
[----:B------:R-:W-:Y:S02]  /*2760*/  IADD3 R5, P0, PT, R2, R7, RZ ;  /* 0x0000000702057210 */ /* 0x000fe40007f1e0ff */
[----:B------:R-:W-:Y:S02]  /*2770*/  FMNMX R11, R0, 1.0000000116860974231e-07, !PT ;  /* 0x33d6bf95000b7809 */ /* 0x000fe40007800000 */
[----:B------:R-:W-:-:S03]  /*2780*/  IADD3.X R6, PT, PT, RZ, RZ, RZ, P0, !PT ;  /* 0x000000ffff067210 */ /* 0x000fc600007fe4ff */
[----:B------:R1:W-:Y:S01]  /*2790*/  STG.E desc[UR8][R8.64], R11 ;  /* 0x0000000b08007986 */ /* 0x0003e2000c101908 */
[----:B0-----:R-:W-:-:S04]  /*27a0*/  LEA R4, P0, R5, R12, 0x2 ;  /* 0x0000000c05047211 */ /* 0x001fc800078010ff */
[----:B------:R-:W-:-:S05]  /*27b0*/  LEA.HI.X R5, R5, R13, R6, 0x2, P0 ;  /* 0x0000000d05057211 */ /* 0x000fca00000f1406 */
[----:B------:R-:W2:Y:S01]  /*27c0*/  LDG.E R15, desc[UR8][R4.64+0x4] ;  /* 0x00000408040f7981 */ /* 0x000ea2000c1e1900 */
[----:B------:R-:W0:Y:S02]  /*27d0*/  MUFU.RCP R0, R3 ;  /* 0x0000000300007308 */ /* 0x000e240000001000 */
[----:B0-----:R-:W-:-:S04]  /*27e0*/  FFMA R13, R0, -R3, 1 ;  /* 0x3f800000000d7423 */ /* 0x001fc80000000803 */
[----:B------:R-:W-:Y:S02]  /*27f0*/  FFMA R0, R0, R13, R0 ;  /* 0x0000000d00007223 */ /* 0x000fe40000000000 */
[----:B--2---:R-:W0:Y:S02]  /*2800*/  FCHK P0, R15, R3 ;  /* 0x000000030f007302 */ /* 0x004e240000000000 */
[----:B------:R-:W-:-:S04]  /*2810*/  FFMA R6, R0, R15, RZ ;  /* 0x0000000f00067223 */ /* 0x000fc800000000ff */
[----:B------:R-:W-:-:S04]  /*2820*/  FFMA R13, R6, -R3, R15 ;  /* 0x80000003060d7223 */ /* 0x000fc8000000000f */
[----:B------:R-:W-:Y:S01]  /*2830*/  FFMA R0, R0, R13, R6 ;  /* 0x0000000d00007223 */ /* 0x000fe20000000006 */
[----:B01----:R-:W-:Y:S06]  /*2840*/  @!P0 BRA `(.L_x_73) ;  /* 0x00000000000c8947 */ /* 0x003fec0003800000 */
[----:B------:R-:W-:Y:S02]  /*2850*/  MOV R0, R15 ;  /* 0x0000000f00007202 */ /* 0x000fe40000000f00 */
[----:B------:R-:W-:-:S07]  /*2860*/  MOV R12, 0x2880 ;  /* 0x00002880000c7802 */ /* 0x000fce0000000f00 */
[----:B------:R-:W-:Y:S05]  /*2870*/  CALL.REL.NOINC `($__internal_1_$__cuda_sm3x_div_rn_noftz_f32_slowpath) ;  /* 0x0000000800e07944 */ /* 0x000fea0003c00000 */
.L_x_73:
        /* <DEDUP_REMOVED lines=14> */
.L_x_74:
        /* <DEDUP_REMOVED lines=14> */
.L_x_75:
        /* <DEDUP_REMOVED lines=14> */
.L_x_76:
        /* <DEDUP_REMOVED lines=14> */
.L_x_77:
        /* <DEDUP_REMOVED lines=14> */
.L_x_78:
        /* <DEDUP_REMOVED lines=14> */
.L_x_79:
[----:B------:R-:W-:Y:S02]  /*2dc0*/  FMNMX R9, R0, 1.0000000116860974231e-07, !PT ;  /* 0x33d6bf9500097809 */ /* 0x000fe40007800000 */
[----:B------:R-:W-:-:S03]  /*2dd0*/  IADD3 R7, PT, PT, R7, 0x8, RZ ;  /* 0x0000000807077810 */ /* 0x000fc60007ffe0ff */
[----:B------:R1:W-:Y:S04]  /*2de0*/  STG.E desc[UR8][R4.64+0x1c], R9 ;  /* 0x00001c0904007986 */ /* 0x0003e8000c101908 */
.L_x_71:
[----:B------:R-:W-:-:S13]  /*2df0*/  ISETP.NE.AND P0, PT, RZ, UR4, PT ;  /* 0x00000004ff007c0c */ /* 0x000fda000bf05270 */
[----:B------:R-:W-:Y:S05]  /*2e00*/  @!P0 EXIT ;  /* 0x000000000000894d */ /* 0x000fea0003800000 */
[----:B------:R-:W4:Y:S01]  /*2e10*/  LDCU UR5, c[0x0][0x38c] ;  /* 0x00007180ff0577ac */ /* 0x000f220008000800 */
[----:B------:R-:W-:Y:S02]  /*2e20*/  UISETP.GE.U32.AND UP0, UPT, UR4, 0x4, UPT ;  /* 0x000000040400788c */ /* 0x000fe4000bf06070 */
[----:B----4-:R-:W-:-:S07]  /*2e30*/  ULOP3.LUT UR5, UR5, 0x3, URZ, 0xc0, !UPT ;  /* 0x0000000305057892 */ /* 0x010fce000f8ec0ff */
[----:B------:R-:W-:Y:S05]  /*2e40*/  BRA.U !UP0, `(.L_x_80) ;  /* 0x0000000508047547 */ /* 0x000fea000b800000 */
[----:B012---:R-:W0:Y:S01]  /*2e50*/  LDC.64 R8, c[0x0][0x380] ;  /* 0x0000e000ff087b82 */ /* 0x007e220000000a00 */
        /* <DEDUP_REMOVED lines=14> */
.L_x_81:
        /* <DEDUP_REMOVED lines=19> */
.L_x_82:
        /* <DEDUP_REMOVED lines=14> */
.L_x_83:
        /* <DEDUP_REMOVED lines=14> */
.L_x_84:
[----:B------:R-:W-:Y:S02]  /*3230*/  FMNMX R9, R0, 1.0000000116860974231e-07, !PT ;  /* 0x33d6bf9500097809 */ /* 0x000fe40007800000 */
[----:B------:R-:W-:-:S03]  /*3240*/  IADD3 R7, PT, PT, R7, 0x4, RZ ;  /* 0x0000000407077810 */ /* 0x000fc60007ffe0ff */
[----:B------:R4:W-:Y:S04]  /*3250*/  STG.E desc[UR8][R4.64+0xc], R9 ;  /* 0x00000c0904007986 */ /* 0x0009e8000c101908 */
.L_x_80:
[----:B------:R-:W-:-:S13]  /*3260*/  ISETP.NE.AND P0, PT, RZ, UR5, PT ;  /* 0x00000005ff007c0c */ /* 0x000fda000bf05270 */
[----:B------:R-:W-:Y:S05]  /*3270*/  @!P0 EXIT ;  /* 0x000000000000894d */ /* 0x000fea0003800000 */
[----:B01234-:R-:W0:Y:S01]  /*3280*/  LDC.64 R4, c[0x0][0x380] ;  /* 0x0000e000ff047b82 */ /* 0x01fe220000000a00 */
[----:B------:R-:W-:Y:S01]  /*3290*/  IADD3 R7, PT, PT, R2, R7, RZ ;  /* 0x0000000702077210 */ /* 0x000fe20007ffe0ff */
[----:B------:R-:W-:-:S04]  /*32a0*/  UIADD3 UR4, UPT, UPT, -UR5, URZ, URZ ;  /* 0x000000ff05047290 */ /* 0x000fc8000fffe1ff */
[----:B0-----:R-:W-:-:S08]  /*32b0*/  IMAD.WIDE.U32 R4, R7, 0x4, R4 ;  /* 0x0000000407047825 */ /* 0x001fd000078e0004 */
.L_x_86:
[----:B------:R-:W2:Y:S01]  /*32c0*/  LDG.E R9, desc[UR8][R4.64] ;  /* 0x0000000804097981 */ /* 0x000ea2000c1e1900 */
[----:B-----5:R-:W0:Y:S01]  /*32d0*/  MUFU.RCP R0, R3 ;  /* 0x0000000300007308 */ /* 0x020e220000001000 */
[----:B------:R-:W-:-:S04]  /*32e0*/  UIADD3 UR4, UPT, UPT, UR4, 0x1, URZ ;  /* 0x0000000104047890 */ /* 0x000fc8000fffe0ff */
[----:B------:R-:W-:Y:S01]  /*32f0*/  UISETP.NE.AND UP0, UPT, UR4, URZ, UPT ;  /* 0x000000ff0400728c */ /* 0x000fe2000bf05270 */
[----:B0-----:R-:W-:-:S04]  /*3300*/  FFMA R7, R0, -R3, 1 ;  /* 0x3f80000000077423 */ /* 0x001fc80000000803 */
[----:B------:R-:W-:Y:S01]  /*3310*/  FFMA R0, R0, R7, R0 ;  /* 0x0000000700007223 */ /* 0x000fe20000000000 */
[----:B--2---:R-:W0:Y:S03]  /*3320*/  FCHK P0, R9, R3 ;  /* 0x0000000309007302 */ /* 0x004e260000000000 */
[----:B------:R-:W-:-:S04]  /*3330*/  FFMA R2, R0, R9, RZ ;  /* 0x0000000900027223 */ /* 0x000fc800000000ff */
[----:B------:R-:W-:-:S04]  /*3340*/  FFMA R7, R2, -R3, R9 ;  /* 0x8000000302077223 */ /* 0x000fc80000000009 */
[----:B------:R-:W-:Y:S01]  /*3350*/  FFMA R0, R0, R7, R2 ;  /* 0x0000000700007223 */ /* 0x000fe20000000002 */
[----:B0-----:R-:W-:Y:S06]  /*3360*/  @!P0 BRA `(.L_x_85) ;  /* 0x00000000000c8947 */ /* 0x001fec0003800000 */
[----:B------:R-:W-:Y:S02]  /*3370*/  MOV R0, R9 ;  /* 0x0000000900007202 */ /* 0x000fe40000000f00 */
[----:B------:R-:W-:-:S07]  /*3380*/  MOV R12, 0x33a0 ;  /* 0x000033a0000c7802 */ /* 0x000fce0000000f00 */
[----:B------:R-:W-:Y:S05]  /*3390*/  CALL.REL.NOINC `($__internal_1_$__cuda_sm3x_div_rn_noftz_f32_slowpath) ;  /* 0x0000000000187944 */ /* 0x000fea0003c00000 */
.L_x_85:
[----:B------:R-:W-:-:S05]  /*33a0*/  FMNMX R7, R0, 1.0000000116860974231e-07, !PT ;  /* 0x33d6bf9500077809 */ /* 0x000fca0007800000 */
[----:B------:R0:W-:Y:S02]  /*33b0*/  STG.E desc[UR8][R4.64], R7 ;  /* 0x0000000704007986 */ /* 0x0001e4000c101908 */
[----:B0-----:R-:W-:-:S04]  /*33c0*/  IADD3 R4, P0, PT, R4, 0x4, RZ ;  /* 0x0000000404047810 */ /* 0x001fc80007f1e0ff */
[----:B------:R-:W-:Y:S01]  /*33d0*/  IADD3.X R5, PT, PT, RZ, R5, RZ, P0, !PT ;  /* 0x00000005ff057210 */ /* 0x000fe200007fe4ff */
[----:B------:R-:W-:Y:S08]  /*33e0*/  BRA.U UP0, `(.L_x_86) ;  /* 0xfffffffd00b47547 */ /* 0x000ff0000b83ffff */
[----:B------:R-:W-:Y:S05]  /*33f0*/  EXIT ;  /* 0x000000000000794d */ /* 0x000fea0003800000 */
        .weak           $__internal_1_$__cuda_sm3x_div_rn_noftz_f32_slowpath
        .type           $__internal_1_$__cuda_sm3x_div_rn_noftz_f32_slowpath,@function
        .size           $__internal_1_$__cuda_sm3x_div_rn_noftz_f32_slowpath,(.L_x_116 - $__internal_1_$__cuda_sm3x_div_rn_noftz_f32_slowpath)
$__internal_1_$__cuda_sm3x_div_rn_noftz_f32_slowpath:
[----:B------:R-:W-:Y:S02]  /*3400*/  SHF.R.U32.HI R11, RZ, 0x17, R3 ;  /* 0x00000017ff0b7819 */ /* 0x000fe40000011603 */
[----:B------:R-:W-:Y:S02]  /*3410*/  SHF.R.U32.HI R14, RZ, 0x17, R0 ;  /* 0x00000017ff0e7819 */ /* 0x000fe40000011600 */
[----:B------:R-:W-:Y:S02]  /*3420*/  LOP3.LUT R11, R11, 0xff, RZ, 0xc0, !PT ;  /* 0x000000ff0b0b7812 */ /* 0x000fe400078ec0ff */
[----:B------:R-:W-:Y:S02]  /*3430*/  LOP3.LUT R14, R14, 0xff, RZ, 0xc0, !PT ;  /* 0x000000ff0e0e7812 */ /* 0x000fe400078ec0ff */
[----:B------:R-:W-:Y:S02]  /*3440*/  IADD3 R16, PT, PT, R11, -0x1, RZ ;  /* 0xffffffff0b107810 */ /* 0x000fe40007ffe0ff */
[----:B------:R-:W-:-:S02]  /*3450*/  IADD3 R15, PT, PT, R14, -0x1, RZ ;  /* 0xffffffff0e0f7810 */ /* 0x000fc40007ffe0ff */
[----:B------:R-:W-:Y:S02]  /*3460*/  ISETP.GT.U32.AND P0, PT, R16, 0xfd, PT ;  /* 0x000000fd1000780c */ /* 0x000fe40003f04070 */
[----:B------:R-:W-:Y:S02]  /*3470*/  MOV R13, R3 ;  /* 0x00000003000d7202 */ /* 0x000fe40000000f00 */
[----:B------:R-:W-:-:S13]  /*3480*/  ISETP.GT.U32.OR P0, PT, R15, 0xfd, P0 ;  /* 0x000000fd0f00780c */ /* 0x000fda0000704470 */
[----:B------:R-:W-:Y:S01]  /*3490*/  @!P0 MOV R10, RZ ;  /* 0x000000ff000a8202 */ /* 0x000fe20000000f00 */
        /* <DEDUP_REMOVED lines=22> */
[----:B------:R-:W-:-:S03]  /*3600*/  @!P1 FFMA R13, R3, 1.84467440737095516160e+19, RZ ;  /* 0x5f800000030d9823 */ /* 0x000fc600000000ff */
[----:B------:R-:W-:-:S07]  /*3610*/  @!P1 IADD3 R10, PT, PT, R10, 0x40, RZ ;  /* 0x000000400a0a9810 */ /* 0x000fce0007ffe0ff */
.L_x_87:
[----:B------:R-:W-:Y:S02]  /*3620*/  LEA R16, R11, 0xc0800000, 0x17 ;  /* 0xc08000000b107811 */ /* 0x000fe400078eb8ff */
[----:B------:R-:W-:Y:S02]  /*3630*/  IADD3 R14, PT, PT, R14, -0x7f, RZ ;  /* 0xffffff810e0e7810 */ /* 0x000fe40007ffe0ff */
[----:B------:R-:W-:-:S03]  /*3640*/  IADD3 R17, PT, PT, -R16, R13, RZ ;  /* 0x0000000d10117210 */ /* 0x000fc60007ffe1ff */
[C---:B------:R-:W-:Y:S01]  /*3650*/  IMAD R0, R14.reuse, -0x800000, R0 ;  /* 0xff8000000e007824 */ /* 0x040fe200078e0200 */
[----:B------:R0:W1:Y:S01]  /*3660*/  MUFU.RCP R16, R17 ;  /* 0x0000001100107308 */ /* 0x0000620000001000 */
[----:B------:R-:W-:Y:S01]  /*3670*/  FADD.FTZ R15, -R17, -RZ ;  /* 0x800000ff110f7221 */ /* 0x000fe20000010100 */
[----:B0-----:R-:W-:-:S04]  /*3680*/  IADD3 R17, PT, PT, R14, 0x7f, -R11 ;  /* 0x0000007f0e117810 */ /* 0x001fc80007ffe80b */
[----:B------:R-:W-:Y:S01]  /*3690*/  IADD3 R17, PT, PT, R17, R10, RZ ;  /* 0x0000000a11117210 */ /* 0x000fe20007ffe0ff */
[----:B-1----:R-:W-:-:S04]  /*36a0*/  FFMA R13, R16, R15, 1 ;  /* 0x3f800000100d7423 */ /* 0x002fc8000000000f */
[----:B------:R-:W-:-:S04]  /*36b0*/  FFMA R13, R16, R13, R16 ;  /* 0x0000000d100d7223 */ /* 0x000fc80000000010 */
[----:B------:R-:W-:-:S04]  /*36c0*/  FFMA R16, R0, R13, RZ ;  /* 0x0000000d00107223 */ /* 0x000fc800000000ff */
[----:B------:R-:W-:-:S04]  /*36d0*/  FFMA R18, R15, R16, R0 ;  /* 0x000000100f127223 */ /* 0x000fc80000000000 */
[----:B------:R-:W-:-:S04]  /*36e0*/  FFMA R16, R13, R18, R16 ;  /* 0x000000120d107223 */ /* 0x000fc80000000010 */
[----:B------:R-:W-:-:S04]  /*36f0*/  FFMA R15, R15, R16, R0 ;  /* 0x000000100f0f7223 */ /* 0x000fc80000000000 */
        /* <DEDUP_REMOVED lines=14> */
[-CC-:B------:R-:W-:Y:S01]  /*37e0*/  FFMA.RZ R10, R13, R15.reuse, R16.reuse ;  /* 0x0000000f0d0a7223 */ /* 0x180fe2000000c010 */
[C---:B------:R-:W-:Y:S02]  /*37f0*/  ISETP.NE.AND P3, PT, R11.reuse, RZ, PT ;  /* 0x000000ff0b00720c */ /* 0x040fe40003f65270 */
[----:B------:R-:W-:Y:S02]  /*3800*/  ISETP.NE.AND P1, PT, R11, RZ, PT ;  /* 0x000000ff0b00720c */ /* 0x000fe40003f25270 */
[----:B------:R-:W-:Y:S01]  /*3810*/  LOP3.LUT R14, R10, 0x7fffff, RZ, 0xc0, !PT ;  /* 0x007fffff0a0e7812 */ /* 0x000fe200078ec0ff */
[CCC-:B------:R-:W-:Y:S01]  /*3820*/  FFMA.RP R10, R13.reuse, R15.reuse, R16.reuse ;  /* 0x0000000f0d0a7223 */ /* 0x1c0fe20000008010 */
[----:B------:R-:W-:Y:S01]  /*3830*/  FFMA.RM R13, R13, R15, R16 ;  /* 0x0000000f0d0d7223 */ /* 0x000fe20000004010 */
[----:B------:R-:W-:Y:S02]  /*3840*/  IADD3 R15, PT, PT, R11, 0x20, RZ ;  /* 0x000000200b0f7810 */ /* 0x000fe40007ffe0ff */
        /* <DEDUP_REMOVED lines=15> */
.L_x_93:
[----:B------:R-:W-:-:S04]  /*3940*/  LOP3.LUT R0, R0, 0x80000000, RZ, 0xc0, !PT ;  /* 0x8000000000007812 */ /* 0x000fc800078ec0ff */
[----:B------:R-:W-:Y:S01]  /*3950*/  LOP3.LUT R0, R0, 0x7f800000, RZ, 0xfc, !PT ;  /* 0x7f80000000007812 */ /* 0x000fe200078efcff */
[----:B------:R-:W-:Y:S06]  /*3960*/  BRA `(.L_x_94) ;  /* 0x0000000000287947 */ /* 0x000fec0003800000 */
.L_x_92:
[----:B------:R-:W-:Y:S01]  /*3970*/  LEA R0, R17, R0, 0x17 ;  /* 0x0000000011007211 */ /* 0x000fe200078eb8ff */
[----:B------:R-:W-:Y:S06]  /*3980*/  BRA `(.L_x_94) ;  /* 0x0000000000207947 */ /* 0x000fec0003800000 */
.L_x_91:
[----:B------:R-:W-:-:S04]  /*3990*/  LOP3.LUT R0, R13, 0x80000000, R0, 0x48, !PT ;  /* 0x800000000d007812 */ /* 0x000fc800078e4800 */
[----:B------:R-:W-:Y:S01]  /*39a0*/  LOP3.LUT R0, R0, 0x7f800000, RZ, 0xfc, !PT ;  /* 0x7f80000000007812 */ /* 0x000fe200078efcff */
[----:B------:R-:W-:Y:S06]  /*39b0*/  BRA `(.L_x_94) ;  /* 0x0000000000147947 */ /* 0x000fec0003800000 */
.L_x_90:
[----:B------:R-:W-:Y:S01]  /*39c0*/  LOP3.LUT R0, R13, 0x80000000, R0, 0x48, !PT ;  /* 0x800000000d007812 */ /* 0x000fe200078e4800 */
[----:B------:R-:W-:Y:S06]  /*39d0*/  BRA `(.L_x_94) ;  /* 0x00000000000c7947 */ /* 0x000fec0003800000 */
.L_x_89:
[----:B------:R-:W0:Y:S01]  /*39e0*/  MUFU.RSQ R0, -QNAN ;  /* 0xffc0000000007908 */ /* 0x000e220000001400 */
[----:B------:R-:W-:Y:S05]  /*39f0*/  BRA `(.L_x_94) ;  /* 0x0000000000047947 */ /* 0x000fea0003800000 */
.L_x_88:
[----:B------:R-:W-:-:S07]  /*3a00*/  FADD.FTZ R0, R0, R3 ;  /* 0x0000000300007221 */ /* 0x000fce0000010000 */
.L_x_94:
[----:B------:R-:W-:-:S04]  /*3a10*/  HFMA2 R13, -RZ, RZ, 0, 0 ;  /* 0x00000000ff0d7431 */ /* 0x000fc800000001ff */
[----:B0-----:R-:W-:Y:S05]  /*3a20*/  RET.REL.NODEC R12 `(_Z14softmax_kernelPfii) ;  /* 0xffffffc40c747950 */ /* 0x001fea0003c3ffff */
.L_x_95:
        /* <DEDUP_REMOVED lines=13> */
.L_x_116:


//--------------------- .text._Z19bias_forward_kernelPfS_ii --------------------------
	.section	.text._Z19bias_forward_kernelPfS_ii,"ax",@progbits
	.align	128
        .global         _Z19bias_forward_kernelPfS_ii
        .type           _Z19bias_forward_kernelPfS_ii,@function
        .size           _Z19bias_forward_kernelPfS_ii,(.L_x_123 - _Z19bias_forward_kernelPfS_ii)
        .other          _Z19bias_forward_kernelPfS_ii,@"STO_CUDA_ENTRY STV_DEFAULT"
_Z19bias_forward_kernelPfS_ii:
.text._Z19bias_forward_kernelPfS_ii:
[----:B------:R-:W-:Y:S08]  /*0000*/  LDC R1, c[0x0][0x37c] ;  /* 0x0000df00ff017b82 */ /* 0x000ff00000000800 */
[----:B------:R-:W0:Y:S01]  /*0010*/  LDC R8, c[0x0][0x394] ;  /* 0x0000e500ff087b82 */ /* 0x000e220000000800 */
[----:B------:R-:W1:Y:S07]  /*0020*/  S2R R4, SR_TID.X ;  /* 0x0000000000047919 */ /* 0x000e6e0000002100 */
[----:B------:R-:W1:Y:S08]  /*0030*/  S2UR UR4, SR_CTAID.X ;  /* 0x00000000000479c3 */ /* 0x000e700000002500 */
[----:B------:R-:W1:Y:S01]  /*0040*/  LDC R7, c[0x0][0x360] ;  /* 0x0000d800ff077b82 */ /* 0x000e620000000800 */
[----:B0-----:R-:W-:-:S04]  /*0050*/  IABS R9, R8 ;  /* 0x0000000800097213 */ /* 0x001fc80000000000 */
[----:B------:R-:W0:Y:S01]  /*0060*/  I2F.RP R0, R9 ;  /* 0x0000000900007306 */ /* 0x000e220000209400 */
[----:B-1----:R-:W-:Y:S01]  /*0070*/  IMAD R7, R7, UR4, R4 ;  /* 0x0000000407077c24 */ /* 0x002fe2000f8e0204 */
[----:B------:R-:W1:Y:S06]  /*0080*/  LDCU UR4, c[0x0][0x390] ;  /* 0x00007200ff0477ac */ /* 0x000e6c0008000800 */
[----:B0-----:R-:W0:Y:S02]  /*0090*/  MUFU.RCP R0, R0 ;  /* 0x0000000000007308 */ /* 0x001e240000001000 */
[----:B0-----:R-:W-:Y:S01]  /*00a0*/  VIADD R2, R0, 0xffffffe ;  /* 0x0ffffffe00027836 */ /* 0x001fe20000000000 */
[----:B------:R-:W-:-:S05]  /*00b0*/  IABS R0, R7 ;  /* 0x0000000700007213 */ /* 0x000fca0000000000 */
[----:B------:R0:W2:Y:S02]  /*00c0*/  F2I.FTZ.U32.TRUNC.NTZ R3, R2 ;  /* 0x0000000200037305 */ /* 0x0000a4000021f000 */
[----:B0-----:R-:W-:Y:S02]  /*00d0*/  IMAD.MOV.U32 R2, RZ, RZ, RZ ;  /* 0x000000ffff027224 */ /* 0x001fe400078e00ff */
[----:B--2---:R-:W-:-:S04]  /*00e0*/  IMAD.MOV R6, RZ, RZ, -R3 ;  /* 0x000000ffff067224 */ /* 0x004fc800078e0a03 */
[----:B------:R-:W-:Y:S01]  /*00f0*/  IMAD R5, R6, R9, RZ ;  /* 0x0000000906057224 */ /* 0x000fe200078e02ff */
[----:B------:R-:W-:-:S03]  /*0100*/  LOP3.LUT R6, RZ, R8, RZ, 0x33, !PT ;  /* 0x00000008ff067212 */ /* 0x000fc600078e33ff */
[----:B------:R-:W-:Y:S01]  /*0110*/  IMAD.HI.U32 R3, R3, R5, R2 ;  /* 0x0000000503037227 */ /* 0x000fe200078e0002 */
[----:B------:R-:W-:-:S04]  /*0120*/  LOP3.LUT R2, R7, R8, RZ, 0x3c, !PT ;  /* 0x0000000807027212 */ /* 0x000fc800078e3cff */
[----:B------:R-:W-:Y:S01]  /*0130*/  ISETP.GE.AND P0, PT, R2, RZ, PT ;  /* 0x000000ff0200720c */ /* 0x000fe20003f06270 */
[----:B------:R-:W-:-:S05]  /*0140*/  IMAD.HI.U32 R3, R3, R0, RZ ;  /* 0x0000000003037227 */ /* 0x000fca00078e00ff */
[----:B------:R-:W-:-:S05]  /*0150*/  IADD3 R4, PT, PT, -R3, RZ, RZ ;  /* 0x000000ff03047210 */ /* 0x000fca0007ffe1ff */
[----:B------:R-:W-:-:S05]  /*0160*/  IMAD R0, R9, R4, R0 ;  /* 0x0000000409007224 */ /* 0x000fca00078e0200 */
[----:B------:R-:W-:-:S13]  /*0170*/  ISETP.GT.U32.AND P2, PT, R9, R0, PT ;  /* 0x000000000900720c */ /* 0x000fda0003f44070 */
[----:B------:R-:W-:Y:S02]  /*0180*/  @!P2 IMAD.IADD R0, R0, 0x1, -R9 ;  /* 0x000000010000a824 */ /* 0x000fe400078e0a09 */
[----:B------:R-:W-:-:S03]  /*0190*/  @!P2 VIADD R3, R3, 0x1 ;  /* 0x000000010303a836 */ /* 0x000fc60000000000 */
[----:B------:R-:W-:-:S13]  /*01a0*/  ISETP.GE.U32.AND P1, PT, R0, R9, PT ;  /* 0x000000090000720c */ /* 0x000fda0003f26070 */
[----:B------:R-:W-:Y:S02]  /*01b0*/  @P1 IADD3 R3, PT, PT, R3, 0x1, RZ ;  /* 0x0000000103031810 */ /* 0x000fe40007ffe0ff */
[----:B------:R-:W-:-:S03]  /*01c0*/  ISETP.NE.AND P1, PT, R8, RZ, PT ;  /* 0x000000ff0800720c */ /* 0x000fc60003f25270 */
[----:B------:R-:W-:-:S05]  /*01d0*/  @!P0 IMAD.MOV R3, RZ, RZ, -R3 ;  /* 0x000000ffff038224 */ /* 0x000fca00078e0a03 */
[----:B------:R-:W-:-:S04]  /*01e0*/  SEL R3, R6, R3, !P1 ;  /* 0x0000000306037207 */ /* 0x000fc80004800000 */
[----:B-1----:R-:W-:-:S04]  /*01f0*/  ISETP.GE.AND P0, PT, R3, UR4, PT ;  /* 0x0000000403007c0c */ /* 0x002fc8000bf06270 */
[----:B------:R-:W-:-:S13]  /*0200*/  ISETP.LT.OR P0, PT, R8, RZ, P0 ;  /* 0x000000ff0800720c */ /* 0x000fda0000701670 */
[----:B------:R-:W-:Y:S05]  /*0210*/  @P0 EXIT ;  /* 0x000000000000094d */ /* 0x000fea0003800000 */
[----:B------:R-:W0:Y:S01]  /*0220*/  LDC.64 R2, c[0x0][0x388] ;  /* 0x0000e200ff027b82 */ /* 0x000e220000000a00 */
[----:B------:R-:W-:Y:S01]  /*0230*/  ISETP.GE.AND P2, PT, R7, RZ, PT ;  /* 0x000000ff0700720c */ /* 0x000fe20003f46270 */
[----:B------:R-:W1:Y:S01]  /*0240*/  LDCU.64 UR4, c[0x0][0x358] ;  /* 0x00006b00ff0477ac */ /* 0x000e620008000a00 */
[----:B------:R-:W-:Y:S01]  /*0250*/  ISETP.GT.U32.AND P0, PT, R9, R0, PT ;  /* 0x000000000900720c */ /* 0x000fe20003f04070 */
[----:B------:R-:W-:-:S04]  /*0260*/  IMAD.IADD R9, R0, 0x1, -R9 ;  /* 0x0000000100097824 */ /* 0x000fc800078e0a09 */
[----:B------:R-:W2:Y:S01]  /*0270*/  LDC.64 R4, c[0x0][0x380] ;  /* 0x0000e000ff047b82 */ /* 0x000ea20000000a00 */
[----:B------:R-:W-:-:S05]  /*0280*/  SEL R9, R9, R0, !P0 ;  /* 0x0000000009097207 */ /* 0x000fca0004000000 */
[----:B------:R-:W-:-:S04]  /*0290*/  @!P2 IADD3 R9, PT, PT, -R9, RZ, RZ ;  /* 0x000000ff0909a210 */ /* 0x000fc80007ffe1ff */
[----:B------:R-:W-:-:S05]  /*02a0*/  SEL R9, R6, R9, !P1 ;  /* 0x0000000906097207 */ /* 0x000fca0004800000 */
[----:B0-----:R-:W-:-:S06]  /*02b0*/  IMAD.WIDE R2, R9, 0x4, R2 ;  /* 0x0000000409027825 */ /* 0x001fcc00078e0202 */
[----:B-1----:R-:W3:Y:S01]  /*02c0*/  LDG.E R2, desc[UR4][R2.64] ;  /* 0x0000000402027981 */ /* 0x002ee2000c1e1900 */
[----:B--2---:R-:W-:-:S05]  /*02d0*/  IMAD.WIDE R4, R7, 0x4, R4 ;  /* 0x0000000407047825 */ /* 0x004fca00078e0204 */
[----:B------:R-:W3:Y:S02]  /*02e0*/  LDG.E R7, desc[UR4][R4.64] ;  /* 0x0000000404077981 */ /* 0x000ee4000c1e1900 */
[----:B---3--:R-:W-:-:S05]  /*02f0*/  FADD R7, R2, R7 ;  /* 0x0000000702077221 */ /* 0x008fca0000000000 */
[----:B------:R-:W-:Y:S01]  /*0300*/  STG.E desc[UR4][R4.64], R7 ;  /* 0x0000000704007986 */ /* 0x000fe2000c101904 */
[----:B------:R-:W-:Y:S05]  /*0310*/  EXIT ;  /* 0x000000000000794d */ /* 0x000fea0003800000 */
.L_x_96:
        /* <DEDUP_REMOVED lines=14> */
.L_x_123:


//--------------------- .text._Z19relu_forward_kernelPfi --------------------------
	.section	.text._Z19relu_forward_kernelPfi,"ax",@progbits
	.align	128
        .global         _Z19relu_forward_kernelPfi
        .type           _Z19relu_forward_kernelPfi,@function
        .size           _Z19relu_forward_kernelPfi,(.L_x_124 - _Z19relu_forward_kernelPfi)
        .other          _Z19relu_forward_kernelPfi,@"STO_CUDA_ENTRY STV_DEFAULT"
_Z19relu_forward_kernelPfi:
.text._Z19relu_forward_kernelPfi:
        /* <DEDUP_REMOVED lines=11> */
[----:B-1----:R-:W2:Y:S02]  /*00b0*/  LDG.E R0, desc[UR4][R2.64] ;  /* 0x0000000402007981 */ /* 0x002ea4000c1e1900 */
[----:B--2---:R-:W-:-:S05]  /*00c0*/  FMNMX R5, RZ, R0, !PT ;  /* 0x00000000ff057209 */ /* 0x004fca0007800000 */
[----:B------:R-:W-:Y:S01]  /*00d0*/  STG.E desc[UR4][R2.64], R5 ;  /* 0x0000000502007986 */ /* 0x000fe2000c101904 */
[----:B------:R-:W-:Y:S05]  /*00e0*/  EXIT ;  /* 0x000000000000794d */ /* 0x000fea0003800000 */
.L_x_97:
        /* <DEDUP_REMOVED lines=9> */
.L_x_124:


//--------------------- .text._Z18matmul_at_b_kernelPfS_S_iii --------------------------
	.section	.text._Z18matmul_at_b_kernelPfS_S_iii,"ax",@progbits
	.align	128
        .global         _Z18matmul_at_b_kernelPfS_S_iii
        .type           _Z18matmul_at_b_kernelPfS_S_iii,@function
        .size           _Z18matmul_at_b_kernelPfS_S_iii,(.L_x_125 - _Z18matmul_at_b_kernelPfS_S_iii)
        .other          _Z18matmul_at_b_kernelPfS_S_iii,@"STO_CUDA_ENTRY STV_DEFAULT"
_Z18matmul_at_b_kernelPfS_S_iii:
.text._Z18matmul_at_b_kernelPfS_S_iii:
[----:B------:R-:W-:Y:S01]  /*0000*/  LDC R1, c[0x0][0x37c] ;  /* 0x0000df00ff017b82 */ /* 0x000fe20000000800 */
[----:B------:R-:W0:Y:S07]  /*0010*/  S2R R6, SR_TID.X ;  /* 0x0000000000067919 */ /* 0x000e2e0000002100 */
[----:B------:R-:W1:Y:S01]  /*0020*/  LDC R5, c[0x0][0x364] ;  /* 0x0000d900ff057b82 */ /* 0x000e620000000800 */
[----:B------:R-:W1:Y:S07]  /*0030*/  S2R R4, SR_TID.Y ;  /* 0x0000000000047919 */ /* 0x000e6e0000002200 */
[----:B------:R-:W0:Y:S08]  /*0040*/  S2UR UR5, SR_CTAID.X ;  /* 0x00000000000579c3 */ /* 0x000e300000002500 */
[----:B------:R-:W0:Y:S08]  /*0050*/  LDC R3, c[0x0][0x360] ;  /* 0x0000d800ff037b82 */ /* 0x000e300000000800 */
[----:B------:R-:W1:Y:S08]  /*0060*/  S2UR UR4, SR_CTAID.Y ;  /* 0x00000000000479c3 */ /* 0x000e700000002600 */
[----:B------:R-:W2:Y:S08]  /*0070*/  LDC R0, c[0x0][0x3a0] ;  /* 0x0000e800ff007b82 */ /* 0x000eb00000000800 */
[----:B------:R-:W3:Y:S01]  /*0080*/  LDC R2, c[0x0][0x39c] ;  /* 0x0000e700ff027b82 */ /* 0x000ee20000000800 */
[----:B0-----:R-:W-:-:S02]  /*0090*/  IMAD R3, R3, UR5, R6 ;  /* 0x0000000503037c24 */ /* 0x001fc4000f8e0206 */
[----:B-1----:R-:W-:-:S03]  /*00a0*/  IMAD R5, R5, UR4, R4 ;  /* 0x0000000405057c24 */ /* 0x002fc6000f8e0204 */
[----:B--2---:R-:W-:-:S04]  /*00b0*/  ISETP.GE.AND P0, PT, R3, R0, PT ;  /* 0x000000000300720c */ /* 0x004fc80003f06270 */
[----:B---3--:R-:W-:-:S13]  /*00c0*/  ISETP.GE.OR P0, PT, R5, R2, P0 ;  /* 0x000000020500720c */ /* 0x008fda0000706670 */
[----:B------:R-:W-:Y:S05]  /*00d0*/  @P0 EXIT ;  /* 0x000000000000094d */ /* 0x000fea0003800000 */
[----:B------:R-:W0:Y:S01]  /*00e0*/  LDC R4, c[0x0][0x398] ;  /* 0x0000e600ff047b82 */ /* 0x000e220000000800 */
[----:B------:R-:W1:Y:S01]  /*00f0*/  LDCU.64 UR4, c[0x0][0x358] ;  /* 0x00006b00ff0477ac */ /* 0x000e620008000a00 */
[----:B------:R-:W-:Y:S01]  /*0100*/  HFMA2 R29, -RZ, RZ, 0, 0 ;  /* 0x00000000ff1d7431 */ /* 0x000fe200000001ff */
[----:B0-----:R-:W-:-:S13]  /*0110*/  ISETP.GE.AND P0, PT, R4, 0x1, PT ;  /* 0x000000010400780c */ /* 0x001fda0003f06270 */
[----:B-1----:R-:W-:Y:S05]  /*0120*/  @!P0 BRA `(.L_x_98) ;  /* 0x0000000400d08947 */ /* 0x002fea0003800000 */
[C---:B------:R-:W-:Y:S02]  /*0130*/  ISETP.GE.U32.AND P1, PT, R4.reuse, 0x8, PT ;  /* 0x000000080400780c */ /* 0x040fe40003f26070 */
[----:B------:R-:W-:Y:S02]  /*0140*/  LOP3.LUT R6, R4, 0x7, RZ, 0xc0, !PT ;  /* 0x0000000704067812 */ /* 0x000fe400078ec0ff */
[----:B------:R-:W-:Y:S02]  /*0150*/  MOV R29, RZ ;  /* 0x000000ff001d7202 */ /* 0x000fe40000000f00 */
[----:B------:R-:W-:Y:S02]  /*0160*/  ISETP.NE.AND P0, PT, R6, RZ, PT ;  /* 0x000000ff0600720c */ /* 0x000fe40003f05270 */
[----:B------:R-:W-:-:S05]  /*0170*/  MOV R8, RZ ;  /* 0x000000ff00087202 */ /* 0x000fca0000000f00 */
[----:B------:R-:W-:Y:S06]  /*0180*/  @!P1 BRA `(.L_x_99) ;  /* 0x0000000000d09947 */ /* 0x000fec0003800000 */
[----:B------:R-:W-:Y:S02]  /*0190*/  LOP3.LUT R8, R4, 0x7ffffff8, RZ, 0xc0, !PT ;  /* 0x7ffffff804087812 */ /* 0x000fe400078ec0ff */
[----:B------:R-:W-:Y:S02]  /*01a0*/  MOV R29, RZ ;  /* 0x000000ff001d7202 */ /* 0x000fe40000000f00 */
[----:B------:R-:W-:Y:S02]  /*01b0*/  MOV R9, R5 ;  /* 0x0000000500097202 */ /* 0x000fe40000000f00 */
[----:B------:R-:W-:Y:S02]  /*01c0*/  MOV R7, R3 ;  /* 0x0000000300077202 */ /* 0x000fe40000000f00 */
[----:B------:R-:W-:-:S07]  /*01d0*/  IADD3 R10, PT, PT, -R8, RZ, RZ ;  /* 0x000000ff080a7210 */ /* 0x000fce0007ffe1ff */
.L_x_100:
[----:B------:R-:W0:Y:S08]  /*01e0*/  LDC.64 R14, c[0x0][0x380] ;  /* 0x0000e000ff0e7b82 */ /* 0x000e300000000a00 */
[----:B------:R-:W1:Y:S01]  /*01f0*/  LDC.64 R26, c[0x0][0x388] ;  /* 0x0000e200ff1a7b82 */ /* 0x000e620000000a00 */
[----:B0-----:R-:W-:-:S05]  /*0200*/  IMAD.WIDE R14, R9, 0x4, R14 ;  /* 0x00000004090e7825 */ /* 0x001fca00078e020e */
[----:B------:R0:W2:Y:S01]  /*0210*/  LDG.E R22, desc[UR4][R14.64] ;  /* 0x000000040e167981 */ /* 0x0000a2000c1e1900 */
[----:B-1----:R-:W-:-:S05]  /*0220*/  IMAD.WIDE R26, R7, 0x4, R26 ;  /* 0x00000004071a7825 */ /* 0x002fca00078e021a */
[----:B------:R-:W2:Y:S01]  /*0230*/  LDG.E R11, desc[UR4][R26.64] ;  /* 0x000000041a0b7981 */ /* 0x000ea2000c1e1900 */
[----:B0-----:R-:W-:-:S04]  /*0240*/  IMAD.WIDE R14, R2, 0x4, R14 ;  /* 0x00000004020e7825 */ /* 0x001fc800078e020e */
[----:B------:R-:W-:Y:S01]  /*0250*/  IMAD.WIDE R20, R0, 0x4, R26 ;  /* 0x0000000400147825 */ /* 0x000fe200078e021a */
[----:B------:R-:W3:Y:S03]  /*0260*/  LDG.E R28, desc[UR4][R14.64] ;  /* 0x000000040e1c7981 */ /* 0x000ee6000c1e1900 */
[----:B------:R-:W-:Y:S01]  /*0270*/  IMAD.WIDE R24, R2, 0x4, R14 ;  /* 0x0000000402187825 */ /* 0x000fe200078e020e */
[----:B------:R-:W3:Y:S03]  /*0280*/  LDG.E R27, desc[UR4][R20.64] ;  /* 0x00000004141b7981 */ /* 0x000ee6000c1e1900 */
[----:B------:R-:W-:-:S04]  /*0290*/  IMAD.WIDE R12, R0, 0x4, R20 ;  /* 0x00000004000c7825 */ /* 0x000fc800078e0214 */
[C---:B------:R-:W-:Y:S01]  /*02a0*/  IMAD.WIDE R16, R2.reuse, 0x4, R24 ;  /* 0x0000000402107825 */ /* 0x040fe200078e0218 */
[----:B------:R-:W4:Y:S04]  /*02b0*/  LDG.E R26, desc[UR4][R12.64] ;  /* 0x000000040c1a7981 */ /* 0x000f28000c1e1900 */
[----:B------:R0:W5:Y:S01]  /*02c0*/  LDG.E R23, desc[UR4][R16.64] ;  /* 0x0000000410177981 */ /* 0x000162000c1e1900 */
[----:B------:R-:W-:-:S03]  /*02d0*/  IMAD.WIDE R18, R2, 0x4, R16 ;  /* 0x0000000402127825 */ /* 0x000fc600078e0210 */
[----:B------:R-:W4:Y:S01]  /*02e0*/  LDG.E R25, desc[UR4][R24.64] ;  /* 0x0000000418197981 */ /* 0x000f22000c1e1900 */
[----:B0-----:R-:W-:-:S03]  /*02f0*/  IMAD.WIDE R16, R0, 0x4, R12 ;  /* 0x0000000400107825 */ /* 0x001fc600078e020c */
[----:B------:R0:W5:Y:S01]  /*0300*/  LDG.E R21, desc[UR4][R18.64] ;  /* 0x0000000412157981 */ /* 0x000162000c1e1900 */
[----:B------:R-:W-:-:S03]  /*0310*/  IMAD.WIDE R14, R2, 0x4, R18 ;  /* 0x00000004020e7825 */ /* 0x000fc600078e0212 */
[----:B------:R1:W5:Y:S04]  /*0320*/  LDG.E R24, desc[UR4][R16.64] ;  /* 0x0000000410187981 */ /* 0x000368000c1e1900 */
[----:B------:R1:W5:Y:S01]  /*0330*/  LDG.E R13, desc[UR4][R14.64] ;  /* 0x000000040e0d7981 */ /* 0x000362000c1e1900 */
[----:B0-----:R-:W-:-:S04]  /*0340*/  IMAD.WIDE R18, R0, 0x4, R16 ;  /* 0x0000000400127825 */ /* 0x001fc800078e0210 */
[----:B-1----:R-:W-:-:S04]  /*0350*/  IMAD.WIDE R16, R0, 0x4, R18 ;  /* 0x0000000400107825 */ /* 0x002fc800078e0212 */
[C---:B------:R-:W-:Y:S01]  /*0360*/  IMAD.WIDE R14, R2.reuse, 0x4, R14 ;  /* 0x00000004020e7825 */ /* 0x040fe200078e020e */
[----:B------:R-:W5:Y:S04]  /*0370*/  LDG.E R20, desc[UR4][R16.64] ;  /* 0x0000000410147981 */ /* 0x000f68000c1e1900 */
[----:B------:R0:W5:Y:S02]  /*0380*/  LDG.E R12, desc[UR4][R14.64] ;  /* 0x000000040e0c7981 */ /* 0x000164000c1e1900 */
[----:B0-----:R-:W-:-:S04]  /*0390*/  IMAD.WIDE R14, R2, 0x4, R14 ;  /* 0x00000004020e7825 */ /* 0x001fc800078e020e */
[----:B--2---:R-:W-:Y:S02]  /*03a0*/  FFMA R11, R22, R11, R29 ;  /* 0x0000000b160b7223 */ /* 0x004fe4000000001d */
[----:B------:R0:W2:Y:S04]  /*03b0*/  LDG.E R22, desc[UR4][R18.64] ;  /* 0x0000000412167981 */ /* 0x0000a8000c1e1900 */
[----:B------:R-:W2:Y:S01]  /*03c0*/  LDG.E R29, desc[UR4][R14.64] ;  /* 0x000000040e1d7981 */ /* 0x000ea2000c1e1900 */
[----:B0-----:R-:W-:-:S05]  /*03d0*/  IMAD.WIDE R18, R0, 0x4, R16 ;  /* 0x0000000400127825 */ /* 0x001fca00078e0210 */
[----:B------:R0:W2:Y:S02]  /*03e0*/  LDG.E R17, desc[UR4][R18.64] ;  /* 0x0000000412117981 */ /* 0x0000a4000c1e1900 */
[----:B0-----:R-:W-:-:S06]  /*03f0*/  IMAD.WIDE R18, R0, 0x4, R18 ;  /* 0x0000000400127825 */ /* 0x001fcc00078e0212 */
[----:B------:R-:W2:Y:S01]  /*0400*/  LDG.E R18, desc[UR4][R18.64] ;  /* 0x0000000412127981 */ /* 0x000ea2000c1e1900 */
[----:B---3--:R-:W-:Y:S01]  /*0410*/  FFMA R28, R28, R27, R11 ;  /* 0x0000001b1c1c7223 */ /* 0x008fe2000000000b */
[----:B------:R-:W-:-:S03]  /*0420*/  IADD3 R10, PT, PT, R10, 0x8, RZ ;  /* 0x000000080a0a7810 */ /* 0x000fc60007ffe0ff */
[----:B----4-:R-:W-:Y:S01]  /*0430*/  FFMA R26, R25, R26, R28 ;  /* 0x0000001a191a7223 */ /* 0x010fe2000000001c */
[----:B------:R-:W-:-:S03]  /*0440*/  ISETP.NE.AND P1, PT, R10, RZ, PT ;  /* 0x000000ff0a00720c */ /* 0x000fc60003f25270 */
[----:B-----5:R-:W-:Y:S01]  /*0450*/  FFMA R24, R23, R24, R26 ;  /* 0x0000001817187223 */ /* 0x020fe2000000001a */
[----:B------:R-:W-:Y:S02]  /*0460*/  LEA R9, R2, R9, 0x3 ;  /* 0x0000000902097211 */ /* 0x000fe400078e18ff */
[----:B------:R-:W-:Y:S01]  /*0470*/  LEA R7, R0, R7, 0x3 ;  /* 0x0000000700077211 */ /* 0x000fe200078e18ff */
[----:B--2---:R-:W-:-:S04]  /*0480*/  FFMA R22, R21, R22, R24 ;  /* 0x0000001615167223 */ /* 0x004fc80000000018 */
[----:B------:R-:W-:-:S04]  /*0490*/  FFMA R13, R13, R20, R22 ;  /* 0x000000140d0d7223 */ /* 0x000fc80000000016 */
[----:B------:R-:W-:-:S04]  /*04a0*/  FFMA R12, R12, R17, R13 ;  /* 0x000000110c0c7223 */ /* 0x000fc8000000000d */
[----:B------:R-:W-:Y:S01]  /*04b0*/  FFMA R29, R29, R18, R12 ;  /* 0x000000121d1d7223 */ /* 0x000fe2000000000c */
[----:B------:R-:W-:Y:S06]  /*04c0*/  @P1 BRA `(.L_x_100) ;  /* 0xfffffffc00441947 */ /* 0x000fec000383ffff */
.L_x_99:
[----:B------:R-:W-:Y:S05]  /*04d0*/  @!P0 BRA `(.L_x_98) ;  /* 0x0000000000e48947 */ /* 0x000fea0003800000 */
[----:B------:R-:W-:Y:S02]  /*04e0*/  ISETP.GE.U32.AND P0, PT, R6, 0x4, PT ;  /* 0x000000040600780c */ /* 0x000fe40003f06070 */
[----:B------:R-:W-:-:S04]  /*04f0*/  LOP3.LUT R9, R4, 0x3, RZ, 0xc0, !PT ;  /* 0x0000000304097812 */ /* 0x000fc800078ec0ff */
[----:B------:R-:W-:-:S07]  /*0500*/  ISETP.NE.AND P1, PT, R9, RZ, PT ;  /* 0x000000ff0900720c */ /* 0x000fce0003f25270 */
[----:B------:R-:W-:Y:S06]  /*0510*/  @!P0 BRA `(.L_x_101) ;  /* 0x0000000000648947 */ /* 0x000fec0003800000 */
[----:B------:R-:W0:Y:S01]  /*0520*/  LDC.64 R20, c[0x0][0x380] ;  /* 0x0000e000ff147b82 */ /* 0x000e220000000a00 */
[C---:B------:R-:W-:Y:S02]  /*0530*/  IMAD R7, R8.reuse, R2, R5 ;  /* 0x0000000208077224 */ /* 0x040fe400078e0205 */
[----:B------:R-:W-:-:S05]  /*0540*/  IMAD R11, R8, R0, R3 ;  /* 0x00000000080b7224 */ /* 0x000fca00078e0203 */
[----:B------:R-:W1:Y:S01]  /*0550*/  LDC.64 R22, c[0x0][0x388] ;  /* 0x0000e200ff167b82 */ /* 0x000e620000000a00 */
[----:B0-----:R-:W-:-:S04]  /*0560*/  IMAD.WIDE R20, R7, 0x4, R20 ;  /* 0x0000000407147825 */ /* 0x001fc800078e0214 */
[----:B-1----:R-:W-:-:S04]  /*0570*/  IMAD.WIDE R22, R11, 0x4, R22 ;  /* 0x000000040b167825 */ /* 0x002fc800078e0216 */
[----:B------:R-:W-:Y:S02]  /*0580*/  IMAD.WIDE R10, R2, 0x4, R20 ;  /* 0x00000004020a7825 */ /* 0x000fe400078e0214 */
[----:B------:R-:W2:Y:S02]  /*0590*/  LDG.E R20, desc[UR4][R20.64] ;  /* 0x0000000414147981 */ /* 0x000ea4000c1e1900 */
[----:B------:R-:W-:Y:S02]  /*05a0*/  IMAD.WIDE R12, R0, 0x4, R22 ;  /* 0x00000004000c7825 */ /* 0x000fe400078e0216 */
[----:B------:R-:W2:Y:S02]  /*05b0*/  LDG.E R22, desc[UR4][R22.64] ;  /* 0x0000000416167981 */ /* 0x000ea4000c1e1900 */
[----:B------:R-:W-:Y:S02]  /*05c0*/  IMAD.WIDE R14, R2, 0x4, R10 ;  /* 0x00000004020e7825 */ /* 0x000fe400078e020a */
[----:B------:R-:W3:Y:S02]  /*05d0*/  LDG.E R11, desc[UR4][R10.64] ;  /* 0x000000040a0b7981 */ /* 0x000ee4000c1e1900 */
[----:B------:R-:W-:-:S02]  /*05e0*/  IMAD.WIDE R6, R0, 0x4, R12 ;  /* 0x0000000400067825 */ /* 0x000fc400078e020c */
[----:B------:R-:W3:Y:S02]  /*05f0*/  LDG.E R12, desc[UR4][R12.64] ;  /* 0x000000040c0c7981 */ /* 0x000ee4000c1e1900 */
[----:B------:R-:W-:Y:S02]  /*0600*/  IMAD.WIDE R16, R2, 0x4, R14 ;  /* 0x0000000402107825 */ /* 0x000fe400078e020e */
[----:B------:R-:W4:Y:S02]  /*0610*/  LDG.E R25, desc[UR4][R14.64] ;  /* 0x000000040e197981 */ /* 0x000f24000c1e1900 */
[----:B------:R-:W-:Y:S02]  /*0620*/  IMAD.WIDE R18, R0, 0x4, R6 ;  /* 0x0000000400127825 */ /* 0x000fe400078e0206 */
[----:B------:R-:W4:Y:S04]  /*0630*/  LDG.E R6, desc[UR4][R6.64] ;  /* 0x0000000406067981 */ /* 0x000f28000c1e1900 */
[----:B------:R-:W5:Y:S04]  /*0640*/  LDG.E R17, desc[UR4][R16.64] ;  /* 0x0000000410117981 */ /* 0x000f68000c1e1900 */
[----:B------:R-:W5:Y:S01]  /*0650*/  LDG.E R18, desc[UR4][R18.64] ;  /* 0x0000000412127981 */ /* 0x000f62000c1e1900 */
[----:B------:R-:W-:Y:S01]  /*0660*/  IADD3 R8, PT, PT, R8, 0x4, RZ ;  /* 0x0000000408087810 */ /* 0x000fe20007ffe0ff */
[----:B--2---:R-:W-:-:S04]  /*0670*/  FFMA R20, R20, R22, R29 ;  /* 0x0000001614147223 */ /* 0x004fc8000000001d */
[----:B---3--:R-:W-:-:S04]  /*0680*/  FFMA R20, R11, R12, R20 ;  /* 0x0000000c0b147223 */ /* 0x008fc80000000014 */
[----:B----4-:R-:W-:-:S04]  /*0690*/  FFMA R20, R25, R6, R20 ;  /* 0x0000000619147223 */ /* 0x010fc80000000014 */
[----:B-----5:R-:W-:-:S07]  /*06a0*/  FFMA R29, R17, R18, R20 ;  /* 0x00000012111d7223 */ /* 0x020fce0000000014 */
.L_x_101:
[----:B------:R-:W-:Y:S05]  /*06b0*/  @!P1 BRA `(.L_x_98) ;  /* 0x00000000006c9947 */ /* 0x000fea0003800000 */
[----:B------:R-:W0:Y:S01]  /*06c0*/  LDC.64 R14, c[0x0][0x380] ;  /* 0x0000e000ff0e7b82 */ /* 0x000e220000000a00 */
[----:B------:R-:W-:Y:S02]  /*06d0*/  ISETP.NE.AND P0, PT, R9, 0x1, PT ;  /* 0x000000010900780c */ /* 0x000fe40003f05270 */
[----:B------:R-:W-:-:S04]  /*06e0*/  LOP3.LUT R4, R4, 0x1, RZ, 0xc0, !PT ;  /* 0x0000000104047812 */ /* 0x000fc800078ec0ff */
[----:B------:R-:W-:Y:S01]  /*06f0*/  ISETP.NE.U32.AND P1, PT, R4, 0x1, PT ;  /* 0x000000010400780c */ /* 0x000fe20003f25070 */
[----:B------:R-:W1:Y:S06]  /*0700*/  LDC.64 R12, c[0x0][0x388] ;  /* 0x0000e200ff0c7b82 */ /* 0x000e6c0000000a00 */
[C---:B------:R-:W-:Y:S02]  /*0710*/  @P0 IMAD R17, R8.reuse, R2, R5 ;  /* 0x0000000208110224 */ /* 0x040fe400078e0205 */
[----:B------:R-:W2:Y:S01]  /*0720*/  LDC.64 R6, c[0x0][0x380] ;  /* 0x0000e000ff067b82 */ /* 0x000ea20000000a00 */
[C---:B------:R-:W-:Y:S01]  /*0730*/  @P0 IMAD R9, R8.reuse, R0, R3 ;  /* 0x0000000008090224 */ /* 0x040fe200078e0203 */
[----:B------:R-:W-:-:S06]  /*0740*/  @P0 IADD3 R8, PT, PT, R8, 0x2, RZ ;  /* 0x0000000208080810 */ /* 0x000fcc0007ffe0ff */
[----:B------:R-:W3:Y:S01]  /*0750*/  LDC.64 R10, c[0x0][0x388] ;  /* 0x0000e200ff0a7b82 */ /* 0x000ee20000000a00 */
[----:B0-----:R-:W-:-:S04]  /*0760*/  @P0 IMAD.WIDE R16, R17, 0x4, R14 ;  /* 0x0000000411100825 */ /* 0x001fc800078e020e */
[----:B-1----:R-:W-:Y:S01]  /*0770*/  @P0 IMAD.WIDE R12, R9, 0x4, R12 ;  /* 0x00000004090c0825 */ /* 0x002fe200078e020c */
[----:B------:R-:W4:Y:S03]  /*0780*/  @P0 LDG.E R4, desc[UR4][R16.64] ;  /* 0x0000000410040981 */ /* 0x000f26000c1e1900 */
[C---:B------:R-:W-:Y:S02]  /*0790*/  @!P1 IMAD R19, R8.reuse, R2, R5 ;  /* 0x0000000208139224 */ /* 0x040fe400078e0205 */
[----:B------:R-:W-:Y:S02]  /*07a0*/  @!P1 IMAD R21, R8, R0, R3 ;  /* 0x0000000008159224 */ /* 0x000fe400078e0203 */
[----:B------:R-:W-:-:S04]  /*07b0*/  @P0 IMAD.WIDE R14, R2, 0x4, R16 ;  /* 0x00000004020e0825 */ /* 0x000fc800078e0210 */
[----:B------:R-:W-:Y:S02]  /*07c0*/  @P0 IMAD.WIDE R8, R0, 0x4, R12 ;  /* 0x0000000400080825 */ /* 0x000fe400078e020c */
[----:B------:R-:W4:Y:S02]  /*07d0*/  @P0 LDG.E R12, desc[UR4][R12.64] ;  /* 0x000000040c0c0981 */ /* 0x000f24000c1e1900 */
[----:B--2---:R-:W-:Y:S02]  /*07e0*/  @!P1 IMAD.WIDE R6, R19, 0x4, R6 ;  /* 0x0000000413069825 */ /* 0x004fe400078e0206 */
[----:B------:R-:W2:Y:S02]  /*07f0*/  @P0 LDG.E R15, desc[UR4][R14.64] ;  /* 0x000000040e0f0981 */ /* 0x000ea4000c1e1900 */
[----:B---3--:R-:W-:Y:S02]  /*0800*/  @!P1 IMAD.WIDE R10, R21, 0x4, R10 ;  /* 0x00000004150a9825 */ /* 0x008fe400078e020a */
[----:B------:R-:W2:Y:S04]  /*0810*/  @P0 LDG.E R8, desc[UR4][R8.64] ;  /* 0x0000000408080981 */ /* 0x000ea8000c1e1900 */
[----:B------:R-:W3:Y:S04]  /*0820*/  @!P1 LDG.E R6, desc[UR4][R6.64] ;  /* 0x0000000406069981 */ /* 0x000ee8000c1e1900 */
[----:B------:R-:W3:Y:S01]  /*0830*/  @!P1 LDG.E R10, desc[UR4][R10.64] ;  /* 0x000000040a0a9981 */ /* 0x000ee2000c1e1900 */
[----:B----4-:R-:W-:-:S04]  /*0840*/  @P0 FFMA R4, R4, R12, R29 ;  /* 0x0000000c04040223 */ /* 0x010fc8000000001d */
[----:B--2---:R-:W-:-:S04]  /*0850*/  @P0 FFMA R29, R15, R8, R4 ;  /* 0x000000080f1d0223 */ /* 0x004fc80000000004 */
[----:B---3--:R-:W-:-:S07]  /*0860*/  @!P1 FFMA R29, R6, R10, R29 ;  /* 0x0000000a061d9223 */ /* 0x008fce000000001d */
.L_x_98:
[----:B------:R-:W0:Y:S01]  /*0870*/  LDC.64 R6, c[0x0][0x390] ;  /* 0x0000e400ff067b82 */ /* 0x000e220000000a00 */
[----:B------:R-:W-:-:S04]  /*0880*/  IMAD R3, R5, R0, R3 ;  /* 0x0000000005037224 */ /* 0x000fc800078e0203 */
[----:B0-----:R-:W-:-:S05]  /*0890*/  IMAD.WIDE R2, R3, 0x4, R6 ;  /* 0x0000000403027825 */ /* 0x001fca00078e0206 */
[----:B------:R-:W-:Y:S01]  /*08a0*/  STG.E desc[UR4][R2.64], R29 ;  /* 0x0000001d02007986 */ /* 0x000fe2000c101904 */
[----:B------:R-:W-:Y:S05]  /*08b0*/  EXIT ;  /* 0x000000000000794d */ /* 0x000fea0003800000 */
.L_x_102:
        /* <DEDUP_REMOVED lines=12> */
.L_x_125:


//--------------------- .text._Z18matmul_a_bt_kernelPfS_S_iii --------------------------
	.section	.text._Z18matmul_a_bt_kernelPfS_S_iii,"ax",@progbits
	.align	128
        .global         _Z18matmul_a_bt_kernelPfS_S_iii
        .type           _Z18matmul_a_bt_kernelPfS_S_iii,@function
        .size           _Z18matmul_a_bt_kernelPfS_S_iii,(.L_x_126 - _Z18matmul_a_bt_kernelPfS_S_iii)
        .other          _Z18matmul_a_bt_kernelPfS_S_iii,@"STO_CUDA_ENTRY STV_DEFAULT"
_Z18matmul_a_bt_kernelPfS_S_iii:
.text._Z18matmul_a_bt_kernelPfS_S_iii:
[----:B------:R-:W-:Y:S01]  /*0000*/  LDC R1, c[0x0][0x37c] ;  /* 0x0000df00ff017b82 */ /* 0x000fe20000000800 */
[----:B------:R-:W0:Y:S07]  /*0010*/  S2R R3, SR_TID.X ;  /* 0x0000000000037919 */ /* 0x000e2e0000002100 */
[----:B------:R-:W1:Y:S01]  /*0020*/  LDC R7, c[0x0][0x364] ;  /* 0x0000d900ff077b82 */ /* 0x000e620000000800 */
[----:B------:R-:W2:Y:S01]  /*0030*/  LDCU UR11, c[0x0][0x3a0] ;  /* 0x00007400ff0b77ac */ /* 0x000ea20008000800 */
[----:B------:R-:W1:Y:S01]  /*0040*/  S2R R2, SR_TID.Y ;  /* 0x0000000000027919 */ /* 0x000e620000002200 */
[----:B------:R-:W3:Y:S05]  /*0050*/  LDCU UR6, c[0x0][0x398] ;  /* 0x00007300ff0677ac */ /* 0x000eea0008000800 */
[----:B------:R-:W0:Y:S08]  /*0060*/  S2UR UR5, SR_CTAID.X ;  /* 0x00000000000579c3 */ /* 0x000e300000002500 */
[----:B------:R-:W0:Y:S08]  /*0070*/  LDC R0, c[0x0][0x360] ;  /* 0x0000d800ff007b82 */ /* 0x000e300000000800 */
[----:B------:R-:W1:Y:S01]  /*0080*/  S2UR UR4, SR_CTAID.Y ;  /* 0x00000000000479c3 */ /* 0x000e620000002600 */
[----:B0-----:R-:W-:-:S05]  /*0090*/  IMAD R0, R0, UR5, R3 ;  /* 0x0000000500007c24 */ /* 0x001fca000f8e0203 */
[----:B--2---:R-:W-:Y:S01]  /*00a0*/  ISETP.GE.AND P0, PT, R0, UR11, PT ;  /* 0x0000000b00007c0c */ /* 0x004fe2000bf06270 */
[----:B-1----:R-:W-:-:S05]  /*00b0*/  IMAD R7, R7, UR4, R2 ;  /* 0x0000000407077c24 */ /* 0x002fca000f8e0202 */
[----:B---3--:R-:W-:-:S13]  /*00c0*/  ISETP.GE.OR P0, PT, R7, UR6, P0 ;  /* 0x0000000607007c0c */ /* 0x008fda0008706670 */
[----:B------:R-:W-:Y:S05]  /*00d0*/  @P0 EXIT ;  /* 0x000000000000094d */ /* 0x000fea0003800000 */
[----:B------:R-:W0:Y:S01]  /*00e0*/  LDCU UR7, c[0x0][0x39c] ;  /* 0x00007380ff0777ac */ /* 0x000e220008000800 */
[----:B------:R-:W-:Y:S01]  /*00f0*/  HFMA2 R14, -RZ, RZ, 0, 0 ;  /* 0x00000000ff0e7431 */ /* 0x000fe200000001ff */
[----:B------:R-:W1:Y:S01]  /*0100*/  LDCU.64 UR12, c[0x0][0x358] ;  /* 0x00006b00ff0c77ac */ /* 0x000e620008000a00 */
[----:B0-----:R-:W-:-:S09]  /*0110*/  UISETP.GE.AND UP0, UPT, UR7, 0x1, UPT ;  /* 0x000000010700788c */ /* 0x001fd2000bf06270 */
[----:B-1----:R-:W-:Y:S05]  /*0120*/  BRA.U !UP0, `(.L_x_103) ;  /* 0x00000009089c7547 */ /* 0x002fea000b800000 */
[----:B------:R-:W-:Y:S02]  /*0130*/  UISETP.GE.U32.AND UP1, UPT, UR7, 0x10, UPT ;  /* 0x000000100700788c */ /* 0x000fe4000bf26070 */
[----:B------:R-:W-:Y:S01]  /*0140*/  IMAD R8, R7, UR7, RZ ;  /* 0x0000000707087c24 */ /* 0x000fe2000f8e02ff */
[----:B------:R-:W-:Y:S02]  /*0150*/  ULOP3.LUT UR10, UR7, 0xf, URZ, 0xc0, !UPT ;  /* 0x0000000f070a7892 */ /* 0x000fe4000f8ec0ff */
[----:B------:R-:W-:Y:S01]  /*0160*/  IMAD R9, R0, UR7, RZ ;  /* 0x0000000700097c24 */ /* 0x000fe2000f8e02ff */
[----:B------:R-:W-:Y:S01]  /*0170*/  MOV R14, RZ ;  /* 0x000000ff000e7202 */ /* 0x000fe20000000f00 */
[----:B------:R-:W-:Y:S01]  /*0180*/  UMOV UR4, URZ ;  /* 0x000000ff00047c82 */ /* 0x000fe20008000000 */
[----:B------:R-:W-:Y:S01]  /*0190*/  UISETP.NE.AND UP0, UPT, UR10, URZ, UPT ;  /* 0x000000ff0a00728c */ /* 0x000fe2000bf05270 */
[----:B------:R-:W-:Y:S10]  /*01a0*/  BRA.U !UP1, `(.L_x_104) ;  /* 0x0000000509107547 */ /* 0x000ff4000b800000 */
[----:B------:R-:W0:Y:S01]  /*01b0*/  LDC.64 R2, c[0x0][0x380] ;  /* 0x0000e000ff027b82 */ /* 0x000e220000000a00 */
[----:B------:R-:W1:Y:S01]  /*01c0*/  LDCU.64 UR8, c[0x0][0x388] ;  /* 0x00007100ff0877ac */ /* 0x000e620008000a00 */
[----:B------:R-:W-:Y:S02]  /*01d0*/  MOV R14, RZ ;  /* 0x000000ff000e7202 */ /* 0x000fe40000000f00 */
[----:B------:R-:W-:Y:S01]  /*01e0*/  MOV R6, R9 ;  /* 0x0000000900067202 */ /* 0x000fe20000000f00 */
[----:B------:R-:W-:Y:S02]  /*01f0*/  ULOP3.LUT UR4, UR7, 0x7ffffff0, URZ, 0xc0, !UPT ;  /* 0x7ffffff007047892 */ /* 0x000fe4000f8ec0ff */
[----:B-1----:R-:W-:Y:S02]  /*0200*/  UIADD3 UR5, UP1, UPT, UR8, 0x20, URZ ;  /* 0x0000002008057890 */ /* 0x002fe4000ff3e0ff */
[----:B------:R-:W-:Y:S02]  /*0210*/  UIADD3 UR8, UPT, UPT, -UR4, URZ, URZ ;  /* 0x000000ff04087290 */ /* 0x000fe4000fffe1ff */
[----:B------:R-:W-:Y:S01]  /*0220*/  UIADD3.X UR6, UPT, UPT, URZ, UR9, URZ, UP1, !UPT ;  /* 0x00000009ff067290 */ /* 0x000fe20008ffe4ff */
[----:B0-----:R-:W-:-:S03]  /*0230*/  IMAD.WIDE.U32 R2, R8, 0x4, R2 ;  /* 0x0000000408027825 */ /* 0x001fc600078e0002 */
[----:B------:R-:W-:-:S04]  /*0240*/  IADD3 R4, P0, PT, R2, 0x20, RZ ;  /* 0x0000002002047810 */ /* 0x000fc80007f1e0ff */
[----:B------:R-:W-:-:S09]  /*0250*/  IADD3.X R5, PT, PT, RZ, R3, RZ, P0, !PT ;  /* 0x00000003ff057210 */ /* 0x000fd200007fe4ff */
.L_x_105:
[----:B------:R-:W-:Y:S01]  /*0260*/  MOV R2, UR5 ;  /* 0x0000000500027c02 */ /* 0x000fe20008000f00 */
[----:B------:R-:W2:Y:S01]  /*0270*/  LDG.E R15, desc[UR12][R4.64+-0x20] ;  /* 0xffffe00c040f7981 */ /* 0x000ea2000c1e1900 */
[----:B------:R-:W-:-:S03]  /*0280*/  MOV R3, UR6 ;  /* 0x0000000600037c02 */ /* 0x000fc60008000f00 */
[----:B------:R-:W3:Y:S01]  /*0290*/  LDG.E R17, desc[UR12][R4.64+-0x1c] ;  /* 0xffffe40c04117981 */ /* 0x000ee2000c1e1900 */
[----:B------:R-:W-:-:S03]  /*02a0*/  IMAD.WIDE R2, R6, 0x4, R2 ;  /* 0x0000000406027825 */ /* 0x000fc600078e0202 */
[----:B------:R-:W4:Y:S04]  /*02b0*/  LDG.E R19, desc[UR12][R4.64+-0x18] ;  /* 0xffffe80c04137981 */ /* 0x000f28000c1e1900 */
[----:B------:R-:W2:Y:S04]  /*02c0*/  LDG.E R16, desc[UR12][R2.64+-0x20] ;  /* 0xffffe00c02107981 */ /* 0x000ea8000c1e1900 */
[----:B------:R-:W3:Y:S04]  /*02d0*/  LDG.E R24, desc[UR12][R2.64+-0x1c] ;  /* 0xffffe40c02187981 */ /* 0x000ee8000c1e1900 */
[----:B------:R-:W4:Y:S04]  /*02e0*/  LDG.E R18, desc[UR12][R2.64+-0x18] ;  /* 0xffffe80c02127981 */ /* 0x000f28000c1e1900 */
[----:B------:R-:W5:Y:S04]  /*02f0*/  LDG.E R20, desc[UR12][R4.64+-0x14] ;  /* 0xffffec0c04147981 */ /* 0x000f68000c1e1900 */
        /* <DEDUP_REMOVED lines=8> */
[----:B------:R-:W5:Y:S01]  /*0380*/  LDG.E R26, desc[UR12][R4.64+0x1c] ;  /* 0x00001c0c041a7981 */ /* 0x000f62000c1e1900 */
[----:B--2---:R-:W-:-:S03]  /*0390*/  FFMA R16, R15, R16, R14 ;  /* 0x000000100f107223 */ /* 0x004fc6000000000e */
[----:B------:R-:W2:Y:S01]  /*03a0*/  LDG.E R15, desc[UR12][R4.64+-0x4] ;  /* 0xfffffc0c040f7981 */ /* 0x000ea2000c1e1900 */
[----:B---3--:R-:W-:-:S03]  /*03b0*/  FFMA R24, R17, R24, R16 ;  /* 0x0000001811187223 */ /* 0x008fc60000000010 */
[----:B------:R-:W2:Y:S01]  /*03c0*/  LDG.E R14, desc[UR12][R2.64+-0x4] ;  /* 0xfffffc0c020e7981 */ /* 0x000ea2000c1e1900 */
[----:B----4-:R-:W-:-:S03]  /*03d0*/  FFMA R25, R19, R18, R24 ;  /* 0x0000001213197223 */ /* 0x010fc60000000018 */
[----:B------:R-:W3:Y:S04]  /*03e0*/  LDG.E R16, desc[UR12][R4.64] ;  /* 0x0000000c04107981 */ /* 0x000ee8000c1e1900 */
[----:B------:R-:W3:Y:S01]  /*03f0*/  LDG.E R17, desc[UR12][R2.64] ;  /* 0x0000000c02117981 */ /* 0x000ee2000c1e1900 */
[----:B-----5:R-:W-:-:S03]  /*0400*/  FFMA R25, R20, R21, R25 ;  /* 0x0000001514197223 */ /* 0x020fc60000000019 */
[----:B------:R-:W4:Y:S04]  /*0410*/  LDG.E R18, desc[UR12][R4.64+0x4] ;  /* 0x0000040c04127981 */ /* 0x000f28000c1e1900 */
[----:B------:R-:W4:Y:S01]  /*0420*/  LDG.E R19, desc[UR12][R2.64+0x4] ;  /* 0x0000040c02137981 */ /* 0x000f22000c1e1900 */
[----:B------:R-:W-:-:S03]  /*0430*/  FFMA R25, R22, R23, R25 ;  /* 0x0000001716197223 */ /* 0x000fc60000000019 */
[----:B------:R-:W5:Y:S04]  /*0440*/  LDG.E R20, desc[UR12][R4.64+0x8] ;  /* 0x0000080c04147981 */ /* 0x000f68000c1e1900 */
[----:B------:R-:W5:Y:S01]  /*0450*/  LDG.E R21, desc[UR12][R2.64+0x8] ;  /* 0x0000080c02157981 */ /* 0x000f62000c1e1900 */
[----:B------:R-:W-:-:S03]  /*0460*/  FFMA R25, R10, R11, R25 ;  /* 0x0000000b0a197223 */ /* 0x000fc60000000019 */
[----:B------:R-:W5:Y:S04]  /*0470*/  LDG.E R22, desc[UR12][R4.64+0xc] ;  /* 0x00000c0c04167981 */ /* 0x000f68000c1e1900 */
[----:B------:R-:W5:Y:S04]  /*0480*/  LDG.E R23, desc[UR12][R2.64+0xc] ;  /* 0x00000c0c02177981 */ /* 0x000f68000c1e1900 */
[----:B------:R-:W5:Y:S01]  /*0490*/  LDG.E R10, desc[UR12][R4.64+0x10] ;  /* 0x0000100c040a7981 */ /* 0x000f62000c1e1900 */
[----:B------:R-:W-:-:S03]  /*04a0*/  FFMA R28, R12, R13, R25 ;  /* 0x0000000d0c1c7223 */ /* 0x000fc60000000019 */
[----:B------:R-:W5:Y:S04]  /*04b0*/  LDG.E R11, desc[UR12][R2.64+0x10] ;  /* 0x0000100c020b7981 */ /* 0x000f68000c1e1900 */
[----:B------:R-:W5:Y:S04]  /*04c0*/  LDG.E R24, desc[UR12][R4.64+0x14] ;  /* 0x0000140c04187981 */ /* 0x000f68000c1e1900 */
[----:B------:R-:W5:Y:S04]  /*04d0*/  LDG.E R25, desc[UR12][R2.64+0x14] ;  /* 0x0000140c02197981 */ /* 0x000f68000c1e1900 */
[----:B------:R0:W5:Y:S04]  /*04e0*/  LDG.E R13, desc[UR12][R4.64+0x18] ;  /* 0x0000180c040d7981 */ /* 0x000168000c1e1900 */
[----:B------:R-:W5:Y:S01]  /*04f0*/  LDG.E R12, desc[UR12][R2.64+0x18] ;  /* 0x0000180c020c7981 */ /* 0x000f62000c1e1900 */
[----:B------:R-:W-:-:S04]  /*0500*/  UIADD3 UR8, UPT, UPT, UR8, 0x10, URZ ;  /* 0x0000001008087890 */ /* 0x000fc8000fffe0ff */
[----:B------:R-:W-:Y:S01]  /*0510*/  UISETP.NE.AND UP1, UPT, UR8, URZ, UPT ;  /* 0x000000ff0800728c */ /* 0x000fe2000bf25270 */
[----:B0-----:R-:W-:Y:S02]  /*0520*/  IADD3 R4, P0, PT, R4, 0x40, RZ ;  /* 0x0000004004047810 */ /* 0x001fe40007f1e0ff */
[----:B------:R-:W-:Y:S02]  /*0530*/  IADD3 R6, PT, PT, R6, 0x10, RZ ;  /* 0x0000001006067810 */ /* 0x000fe40007ffe0ff */
[----:B------:R-:W-:Y:S01]  /*0540*/  IADD3.X R5, PT, PT, RZ, R5, RZ, P0, !PT ;  /* 0x00000005ff057210 */ /* 0x000fe200007fe4ff */
[----:B--2---:R-:W-:-:S04]  /*0550*/  FFMA R15, R15, R14, R28 ;  /* 0x0000000e0f0f7223 */ /* 0x004fc8000000001c */
[----:B---3--:R-:W-:-:S04]  /*0560*/  FFMA R15, R16, R17, R15 ;  /* 0x00000011100f7223 */ /* 0x008fc8000000000f */
[----:B----4-:R-:W-:-:S04]  /*0570*/  FFMA R15, R18, R19, R15 ;  /* 0x00000013120f7223 */ /* 0x010fc8000000000f */
[----:B-----5:R-:W-:-:S04]  /*0580*/  FFMA R15, R20, R21, R15 ;  /* 0x00000015140f7223 */ /* 0x020fc8000000000f */
[----:B------:R-:W-:-:S04]  /*0590*/  FFMA R15, R22, R23, R15 ;  /* 0x00000017160f7223 */ /* 0x000fc8000000000f */
[----:B------:R-:W-:-:S04]  /*05a0*/  FFMA R11, R10, R11, R15 ;  /* 0x0000000b0a0b7223 */ /* 0x000fc8000000000f */
[----:B------:R-:W-:-:S04]  /*05b0*/  FFMA R24, R24, R25, R11 ;  /* 0x0000001918187223 */ /* 0x000fc8000000000b */
[----:B------:R-:W-:-:S04]  /*05c0*/  FFMA R13, R13, R12, R24 ;  /* 0x0000000c0d0d7223 */ /* 0x000fc80000000018 */
[----:B------:R-:W-:Y:S01]  /*05d0*/  FFMA R14, R26, R27, R13 ;  /* 0x0000001b1a0e7223 */ /* 0x000fe2000000000d */
[----:B------:R-:W-:Y:S06]  /*05e0*/  BRA.U UP1, `(.L_x_105) ;  /* 0xfffffffd011c7547 */ /* 0x000fec000b83ffff */
.L_x_104:
[----:B------:R-:W-:Y:S05]  /*05f0*/  BRA.U !UP0, `(.L_x_103) ;  /* 0x0000000508687547 */ /* 0x000fea000b800000 */
[----:B------:R-:W-:Y:S02]  /*0600*/  UISETP.GE.U32.AND UP0, UPT, UR10, 0x8, UPT ;  /* 0x000000080a00788c */ /* 0x000fe4000bf06070 */
[----:B------:R-:W-:-:S04]  /*0610*/  ULOP3.LUT UR6, UR7, 0x7, URZ, 0xc0, !UPT ;  /* 0x0000000707067892 */ /* 0x000fc8000f8ec0ff */
[----:B------:R-:W-:-:S03]  /*0620*/  UISETP.NE.AND UP1, UPT, UR6, URZ, UPT ;  /* 0x000000ff0600728c */ /* 0x000fc6000bf25270 */
[----:B------:R-:W-:Y:S08]  /*0630*/  BRA.U !UP0, `(.L_x_106) ;  /* 0x0000000108907547 */ /* 0x000ff0000b800000 */
[----:B------:R-:W0:Y:S01]  /*0640*/  LDC.64 R10, c[0x0][0x380] ;  /* 0x0000e000ff0a7b82 */ /* 0x000e220000000a00 */
[----:B------:R-:W1:Y:S01]  /*0650*/  LDCU.64 UR8, c[0x0][0x380] ;  /* 0x00007000ff0877ac */ /* 0x000e620008000a00 */
[C---:B------:R-:W-:Y:S02]  /*0660*/  IADD3 R3, PT, PT, R8.reuse, UR4, RZ ;  /* 0x0000000408037c10 */ /* 0x040fe4000fffe0ff */
[----:B------:R-:W-:Y:S02]  /*0670*/  IADD3 R6, P0, PT, R8, UR4, RZ ;  /* 0x0000000408067c10 */ /* 0x000fe4000ff1e0ff */
[----:B------:R-:W-:Y:S02]  /*0680*/  IADD3 R13, PT, PT, R9, UR4, RZ ;  /* 0x00000004090d7c10 */ /* 0x000fe4000fffe0ff */
[----:B------:R-:W2:Y:S01]  /*0690*/  LDC.64 R4, c[0x0][0x388] ;  /* 0x0000e200ff047b82 */ /* 0x000ea20000000a00 */
[----:B0-----:R-:W-:Y:S01]  /*06a0*/  IMAD.WIDE.U32 R10, R3, 0x4, R10 ;  /* 0x00000004030a7825 */ /* 0x001fe200078e000a */
[----:B------:R-:W-:-:S02]  /*06b0*/  IADD3.X R3, PT, PT, RZ, RZ, RZ, P0, !PT ;  /* 0x000000ffff037210 */ /* 0x000fc400007fe4ff */
[C---:B-1----:R-:W-:Y:S02]  /*06c0*/  LEA R2, P0, R6.reuse, UR8, 0x2 ;  /* 0x0000000806027c11 */ /* 0x042fe4000f8010ff */
[----:B------:R-:W3:Y:S02]  /*06d0*/  LDG.E R15, desc[UR12][R10.64] ;  /* 0x0000000c0a0f7981 */ /* 0x000ee4000c1e1900 */
[----:B------:R-:W-:Y:S01]  /*06e0*/  LEA.HI.X R3, R6, UR9, R3, 0x2, P0 ;  /* 0x0000000906037c11 */ /* 0x000fe200080f1403 */
[----:B--2---:R-:W-:-:S04]  /*06f0*/  IMAD.WIDE R4, R13, 0x4, R4 ;  /* 0x000000040d047825 */ /* 0x004fc800078e0204 */
[----:B------:R-:W2:Y:S04]  /*0700*/  LDG.E R18, desc[UR12][R2.64+0x4] ;  /* 0x0000040c02127981 */ /* 0x000ea8000c1e1900 */
[----:B------:R-:W3:Y:S04]  /*0710*/  LDG.E R16, desc[UR12][R4.64] ;  /* 0x0000000c04107981 */ /* 0x000ee8000c1e1900 */
[----:B------:R-:W2:Y:S04]  /*0720*/  LDG.E R17, desc[UR12][R4.64+0x4] ;  /* 0x0000040c04117981 */ /* 0x000ea8000c1e1900 */
[----:B------:R-:W4:Y:S04]  /*0730*/  LDG.E R19, desc[UR12][R4.64+0x8] ;  /* 0x0000080c04137981 */ /* 0x000f28000c1e1900 */
        /* <DEDUP_REMOVED lines=11> */
[----:B------:R-:W-:Y:S01]  /*07f0*/  UIADD3 UR4, UPT, UPT, UR4, 0x8, URZ ;  /* 0x0000000804047890 */ /* 0x000fe2000fffe0ff */
[----:B---3--:R-:W-:-:S04]  /*0800*/  FFMA R15, R15, R16, R14 ;  /* 0x000000100f0f7223 */ /* 0x008fc8000000000e */
[----:B--2---:R-:W-:-:S04]  /*0810*/  FFMA R15, R18, R17, R15 ;  /* 0x00000011120f7223 */ /* 0x004fc8000000000f */
[----:B----4-:R-:W-:-:S04]  /*0820*/  FFMA R15, R20, R19, R15 ;  /* 0x00000013140f7223 */ /* 0x010fc8000000000f */
[----:B-----5:R-:W-:-:S04]  /*0830*/  FFMA R15, R22, R21, R15 ;  /* 0x00000015160f7223 */ /* 0x020fc8000000000f */
[----:B------:R-:W-:-:S04]  /*0840*/  FFMA R15, R24, R23, R15 ;  /* 0x00000017180f7223 */ /* 0x000fc8000000000f */
[----:B------:R-:W-:-:S04]  /*0850*/  FFMA R13, R12, R13, R15 ;  /* 0x0000000d0c0d7223 */ /* 0x000fc8000000000f */
[----:B------:R-:W-:-:S04]  /*0860*/  FFMA R11, R6, R11, R13 ;  /* 0x0000000b060b7223 */ /* 0x000fc8000000000d */
[----:B------:R-:W-:-:S07]  /*0870*/  FFMA R14, R10, R25, R11 ;  /* 0x000000190a0e7223 */ /* 0x000fce000000000b */
.L_x_106:
        /* <DEDUP_REMOVED lines=13> */
[----:B-1----:R-:W-:-:S03]  /*0950*/  LEA R2, P0, R6, UR6, 0x2 ;  /* 0x0000000606027c11 */ /* 0x002fc6000f8010ff */
[----:B------:R-:W3:Y:S01]  /*0960*/  LDG.E R11, desc[UR12][R10.64] ;  /* 0x0000000c0a0b7981 */ /* 0x000ee2000c1e1900 */
        /* <DEDUP_REMOVED lines=8> */
[----:B------:R-:W5:Y:S01]  /*09f0*/  LDG.E R18, desc[UR12][R4.64+0xc] ;  /* 0x00000c0c04127981 */ /* 0x000f62000c1e1900 */
[----:B------:R-:W-:Y:S01]  /*0a00*/  UIADD3 UR4, UPT, UPT, UR4, 0x4, URZ ;  /* 0x0000000404047890 */ /* 0x000fe2000fffe0ff */
[----:B---3--:R-:W-:-:S04]  /*0a10*/  FFMA R6, R11, R6, R14 ;  /* 0x000000060b067223 */ /* 0x008fc8000000000e */
[----:B--2---:R-:W-:-:S04]  /*0a20*/  FFMA R6, R13, R12, R6 ;  /* 0x0000000c0d067223 */ /* 0x004fc80000000006 */
[----:B----4-:R-:W-:-:S04]  /*0a30*/  FFMA R6, R15, R16, R6 ;  /* 0x000000100f067223 */ /* 0x010fc80000000006 */
[----:B-----5:R-:W-:-:S07]  /*0a40*/  FFMA R14, R17, R18, R6 ;  /* 0x00000012110e7223 */ /* 0x020fce0000000006 */
.L_x_107:
[----:B------:R-:W-:Y:S05]  /*0a50*/  BRA.U !UP1, `(.L_x_103) ;  /* 0x0000000109507547 */ /* 0x000fea000b800000 */
[----:B------:R-:W0:Y:S01]  /*0a60*/  LDC.64 R4, c[0x0][0x380] ;  /* 0x0000e000ff047b82 */ /* 0x000e220000000a00 */
[----:B------:R-:W-:Y:S01]  /*0a70*/  IADD3 R11, PT, PT, R8, UR4, RZ ;  /* 0x00000004080b7c10 */ /* 0x000fe2000fffe0ff */
[----:B------:R-:W-:-:S06]  /*0a80*/  UIADD3 UR5, UPT, UPT, -UR5, URZ, URZ ;  /* 0x000000ff05057290 */ /* 0x000fcc000fffe1ff */
[----:B------:R-:W1:Y:S01]  /*0a90*/  LDC.64 R2, c[0x0][0x388] ;  /* 0x0000e200ff027b82 */ /* 0x000e620000000a00 */
[----:B0-----:R-:W-:Y:S01]  /*0aa0*/  IMAD.WIDE.U32 R4, R11, 0x4, R4 ;  /* 0x000000040b047825 */ /* 0x001fe200078e0004 */
[----:B------:R-:W-:Y:S02]  /*0ab0*/  IADD3 R11, PT, PT, R9, UR4, RZ ;  /* 0x00000004090b7c10 */ /* 0x000fe4000fffe0ff */
[----:B------:R-:W-:Y:S02]  /*0ac0*/  MOV R6, R4 ;  /* 0x0000000400067202 */ /* 0x000fe40000000f00 */
[----:B------:R-:W-:-:S07]  /*0ad0*/  MOV R13, R5 ;  /* 0x00000005000d7202 */ /* 0x000fce0000000f00 */
.L_x_108:
[----:B-1----:R-:W-:Y:S01]  /*0ae0*/  IMAD.WIDE R4, R11, 0x4, R2 ;  /* 0x000000040b047825 */ /* 0x002fe200078e0202 */
[----:B------:R-:W-:Y:S02]  /*0af0*/  MOV R9, R13 ;  /* 0x0000000d00097202 */ /* 0x000fe40000000f00 */
[----:B------:R-:W-:-:S03]  /*0b00*/  MOV R8, R6 ;  /* 0x0000000600087202 */ /* 0x000fc60000000f00 */
[----:B------:R-:W2:Y:S04]  /*0b10*/  LDG.E R4, desc[UR12][R4.64] ;  /* 0x0000000c04047981 */ /* 0x000ea8000c1e1900 */
[----:B------:R-:W2:Y:S01]  /*0b20*/  LDG.E R9, desc[UR12][R8.64] ;  /* 0x0000000c08097981 */ /* 0x000ea2000c1e1900 */
[----:B------:R-:W-:Y:S01]  /*0b30*/  UIADD3 UR5, UPT, UPT, UR5, 0x1, URZ ;  /* 0x0000000105057890 */ /* 0x000fe2000fffe0ff */
[----:B------:R-:W-:Y:S02]  /*0b40*/  IADD3 R6, P0, PT, R6, 0x4, RZ ;  /* 0x0000000406067810 */ /* 0x000fe40007f1e0ff */
[----:B------:R-:W-:Y:S01]  /*0b50*/  IADD3 R11, PT, PT, R11, 0x1, RZ ;  /* 0x000000010b0b7810 */ /* 0x000fe20007ffe0ff */
[----:B------:R-:W-:Y:S01]  /*0b60*/  UISETP.NE.AND UP0, UPT, UR5, URZ, UPT ;  /* 0x000000ff0500728c */ /* 0x000fe2000bf05270 */
[----:B------:R-:W-:Y:S01]  /*0b70*/  IADD3.X R13, PT, PT, RZ, R13, RZ, P0, !PT ;  /* 0x0000000dff0d7210 */ /* 0x000fe200007fe4ff */
[----:B--2---:R-:W-:-:S07]  /*0b80*/  FFMA R14, R9, R4, R14 ;  /* 0x00000004090e7223 */ /* 0x004fce000000000e */
[----:B------:R-:W-:Y:S05]  /*0b90*/  BRA.U UP0, `(.L_x_108) ;  /* 0xfffffffd00d07547 */ /* 0x000fea000b83ffff */
.L_x_103:
[----:B------:R-:W0:Y:S01]  /*0ba0*/  LDC.64 R2, c[0x0][0x390] ;  /* 0x0000e400ff027b82 */ /* 0x000e220000000a00 */
[----:B------:R-:W-:-:S04]  /*0bb0*/  IMAD R7, R7, UR11, R0 ;  /* 0x0000000b07077c24 */ /* 0x000fc8000f8e0200 */
[----:B0-----:R-:W-:-:S05]  /*0bc0*/  IMAD.WIDE R2, R7, 0x4, R2 ;  /* 0x0000000407027825 */ /* 0x001fca00078e0202 */
[----:B------:R-:W-:Y:S01]  /*0bd0*/  STG.E desc[UR12][R2.64], R14 ;  /* 0x0000000e02007986 */ /* 0x000fe2000c10190c */
[----:B------:R-:W-:Y:S05]  /*0be0*/  EXIT ;  /* 0x000000000000794d */ /* 0x000fea0003800000 */
.L_x_109:
        /* <DEDUP_REMOVED lines=9> */
.L_x_126:


//--------------------- .text._Z17matmul_a_b_kernelPfS_S_iii --------------------------
	.section	.text._Z17matmul_a_b_kernelPfS_S_iii,"ax",@progbits
	.align	128
        .global         _Z17matmul_a_b_kernelPfS_S_iii
        .type           _Z17matmul_a_b_kernelPfS_S_iii,@function
        .size           _Z17matmul_a_b_kernelPfS_S_iii,(.L_x_127 - _Z17matmul_a_b_kernelPfS_S_iii)
        .other          _Z17matmul_a_b_kernelPfS_S_iii,@"STO_CUDA_ENTRY STV_DEFAULT"
_Z17matmul_a_b_kernelPfS_S_iii:
.text._Z17matmul_a_b_kernelPfS_S_iii:
[----:B------:R-:W-:Y:S01]  /*0000*/  LDC R1, c[0x0][0x37c] ;  /* 0x0000df00ff017b82 */ /* 0x000fe20000000800 */
[----:B------:R-:W0:Y:S07]  /*0010*/  S2R R5, SR_TID.X ;  /* 0x0000000000057919 */ /* 0x000e2e0000002100 */
[----:B------:R-:W1:Y:S01]  /*0020*/  LDC R16, c[0x0][0x364] ;  /* 0x0000d900ff107b82 */ /* 0x000e620000000800 */
[----:B------:R-:W2:Y:S01]  /*0030*/  LDCU UR6, c[0x0][0x398] ;  /* 0x00007300ff0677ac */ /* 0x000ea20008000800 */
[----:B------:R-:W1:Y:S06]  /*0040*/  S2R R3, SR_TID.Y ;  /* 0x0000000000037919 */ /* 0x000e6c0000002200 */
[----:B------:R-:W0:Y:S08]  /*0050*/  S2UR UR5, SR_CTAID.X ;  /* 0x00000000000579c3 */ /* 0x000e300000002500 */
[----:B------:R-:W0:Y:S08]  /*0060*/  LDC R0, c[0x0][0x360] ;  /* 0x0000d800ff007b82 */ /* 0x000e300000000800 */
[----:B------:R-:W1:Y:S08]  /*0070*/  S2UR UR4, SR_CTAID.Y ;  /* 0x00000000000479c3 */ /* 0x000e700000002600 */
[----:B------:R-:W3:Y:S01]  /*0080*/  LDC R17, c[0x0][0x3a0] ;  /* 0x0000e800ff117b82 */ /* 0x000ee20000000800 */
[----:B0-----:R-:W-:-:S02]  /*0090*/  IMAD R0, R0, UR5, R5 ;  /* 0x0000000500007c24 */ /* 0x001fc4000f8e0205 */
[----:B-1----:R-:W-:-:S03]  /*00a0*/  IMAD R16, R16, UR4, R3 ;  /* 0x0000000410107c24 */ /* 0x002fc6000f8e0203 */
[----:B---3--:R-:W-:-:S04]  /*00b0*/  ISETP.GE.AND P0, PT, R0, R17, PT ;  /* 0x000000110000720c */ /* 0x008fc80003f06270 */
[----:B--2---:R-:W-:-:S13]  /*00c0*/  ISETP.GE.OR P0, PT, R16, UR6, P0 ;  /* 0x0000000610007c0c */ /* 0x004fda0008706670 */
[----:B------:R-:W-:Y:S05]  /*00d0*/  @P0 EXIT ;  /* 0x000000000000094d */ /* 0x000fea0003800000 */
[----:B------:R-:W0:Y:S01]  /*00e0*/  LDC R19, c[0x0][0x39c] ;  /* 0x0000e700ff137b82 */ /* 0x000e220000000800 */
[----:B------:R-:W1:Y:S01]  /*00f0*/  LDCU.64 UR4, c[0x0][0x358] ;  /* 0x00006b00ff0477ac */ /* 0x000e620008000a00 */
[----:B------:R-:W-:Y:S01]  /*0100*/  HFMA2 R24, -RZ, RZ, 0, 0 ;  /* 0x00000000ff187431 */ /* 0x000fe200000001ff */
[----:B0-----:R-:W-:-:S13]  /*0110*/  ISETP.GE.AND P0, PT, R19, 0x1, PT ;  /* 0x000000011300780c */ /* 0x001fda0003f06270 */
[----:B-1----:R-:W-:Y:S05]  /*0120*/  @!P0 BRA `(.L_x_110) ;  /* 0x0000000400e08947 */ /* 0x002fea0003800000 */
[C---:B------:R-:W-:Y:S01]  /*0130*/  ISETP.GE.U32.AND P1, PT, R19.reuse, 0x8, PT ;  /* 0x000000081300780c */ /* 0x040fe20003f26070 */
[----:B------:R-:W-:Y:S01]  /*0140*/  IMAD R20, R16, R19, RZ ;  /* 0x0000001310147224 */ /* 0x000fe200078e02ff */
[----:B------:R-:W-:Y:S02]  /*0150*/  LOP3.LUT R27, R19, 0x7, RZ, 0xc0, !PT ;  /* 0x00000007131b7812 */ /* 0x000fe400078ec0ff */
[----:B------:R-:W-:Y:S02]  /*0160*/  MOV R24, RZ ;  /* 0x000000ff00187202 */ /* 0x000fe40000000f00 */
[----:B------:R-:W-:Y:S02]  /*0170*/  ISETP.NE.AND P0, PT, R27, RZ, PT ;  /* 0x000000ff1b00720c */ /* 0x000fe40003f05270 */
[----:B------:R-:W-:-:S05]  /*0180*/  MOV R21, RZ ;  /* 0x000000ff00157202 */ /* 0x000fca0000000f00 */
[----:B------:R-:W-:Y:S06]  /*0190*/  @!P1 BRA `(.L_x_111) ;  /* 0x0000000000c49947 */ /* 0x000fec0003800000 */
[----:B------:R-:W0:Y:S01]  /*01a0*/  LDC.64 R2, c[0x0][0x380] ;  /* 0x0000e000ff027b82 */ /* 0x000e220000000a00 */
[----:B------:R-:W-:Y:S02]  /*01b0*/  LOP3.LUT R21, R19, 0x7ffffff8, RZ, 0xc0, !PT ;  /* 0x7ffffff813157812 */ /* 0x000fe400078ec0ff */
[----:B------:R-:W-:Y:S02]  /*01c0*/  MOV R24, RZ ;  /* 0x000000ff00187202 */ /* 0x000fe40000000f00 */
[----:B------:R-:W-:Y:S02]  /*01d0*/  MOV R18, R0 ;  /* 0x0000000000127202 */ /* 0x000fe40000000f00 */
[----:B------:R-:W-:Y:S01]  /*01e0*/  IADD3 R22, PT, PT, -R21, RZ, RZ ;  /* 0x000000ff15167210 */ /* 0x000fe20007ffe1ff */
[----:B0-----:R-:W-:-:S03]  /*01f0*/  IMAD.WIDE.U32 R2, R20, 0x4, R2 ;  /* 0x0000000414027825 */ /* 0x001fc600078e0002 */
[----:B------:R-:W-:-:S04]  /*0200*/  IADD3 R4, P1, PT, R2, 0x10, RZ ;  /* 0x0000001002047810 */ /* 0x000fc80007f3e0ff */
[----:B------:R-:W-:-:S09]  /*0210*/  IADD3.X R5, PT, PT, RZ, R3, RZ, P1, !PT ;  /* 0x00000003ff057210 */ /* 0x000fd20000ffe4ff */
.L_x_112:
[----:B------:R-:W0:Y:S01]  /*0220*/  LDC.64 R14, c[0x0][0x388] ;  /* 0x0000e200ff0e7b82 */ /* 0x000e220000000a00 */
[----:B------:R-:W-:Y:S02]  /*0230*/  MOV R2, R4 ;  /* 0x0000000400027202 */ /* 0x000fe40000000f00 */
[----:B------:R-:W-:-:S05]  /*0240*/  MOV R3, R5 ;  /* 0x0000000500037202 */ /* 0x000fca0000000f00 */
[----:B------:R-:W2:Y:S04]  /*0250*/  LDG.E R25, desc[UR4][R2.64+-0x10] ;  /* 0xfffff00402197981 */ /* 0x000ea8000c1e1900 */
[----:B------:R-:W3:Y:S04]  /*0260*/  LDG.E R23, desc[UR4][R2.64+-0xc] ;  /* 0xfffff40402177981 */ /* 0x000ee8000c1e1900 */
[----:B------:R-:W4:Y:S04]  /*0270*/  LDG.E R29, desc[UR4][R2.64+-0x8] ;  /* 0xfffff804021d7981 */ /* 0x000f28000c1e1900 */
[----:B------:R-:W5:Y:S01]  /*0280*/  LDG.E R28, desc[UR4][R2.64+-0x4] ;  /* 0xfffffc04021c7981 */ /* 0x000f62000c1e1900 */
[----:B0-----:R-:W-:-:S05]  /*0290*/  IMAD.WIDE R14, R18, 0x4, R14 ;  /* 0x00000004120e7825 */ /* 0x001fca00078e020e */
[----:B------:R0:W2:Y:S01]  /*02a0*/  LDG.E R26, desc[UR4][R14.64] ;  /* 0x000000040e1a7981 */ /* 0x0000a2000c1e1900 */
[----:B------:R-:W-:-:S04]  /*02b0*/  IMAD.WIDE R12, R17, 0x4, R14 ;  /* 0x00000004110c7825 */ /* 0x000fc800078e020e */
[C---:B------:R-:W-:Y:S02]  /*02c0*/  IMAD.WIDE R4, R17.reuse, 0x4, R12 ;  /* 0x0000000411047825 */ /* 0x040fe400078e020c */
[----:B------:R-:W3:Y:S02]  /*02d0*/  LDG.E R12, desc[UR4][R12.64] ;  /* 0x000000040c0c7981 */ /* 0x000ee4000c1e1900 */
[C---:B------:R-:W-:Y:S02]  /*02e0*/  IMAD.WIDE R8, R17.reuse, 0x4, R4 ;  /* 0x0000000411087825 */ /* 0x040fe400078e0204 */
[----:B------:R-:W4:Y:S02]  /*02f0*/  LDG.E R4, desc[UR4][R4.64] ;  /* 0x0000000404047981 */ /* 0x000f24000c1e1900 */
[C---:B------:R-:W-:Y:S02]  /*0300*/  IMAD.WIDE R6, R17.reuse, 0x4, R8 ;  /* 0x0000000411067825 */ /* 0x040fe400078e0208 */
[----:B------:R-:W5:Y:S02]  /*0310*/  LDG.E R8, desc[UR4][R8.64] ;  /* 0x0000000408087981 */ /* 0x000f64000c1e1900 */
[----:B------:R-:W-:-:S02]  /*0320*/  IMAD.WIDE R10, R17, 0x4, R6 ;  /* 0x00000004110a7825 */ /* 0x000fc400078e0206 */
[----:B------:R-:W5:Y:S04]  /*0330*/  LDG.E R5, desc[UR4][R2.64] ;  /* 0x0000000402057981 */ /* 0x000f68000c1e1900 */
[----:B------:R-:W5:Y:S01]  /*0340*/  LDG.E R6, desc[UR4][R6.64] ;  /* 0x0000000406067981 */ /* 0x000f62000c1e1900 */
[----:B0-----:R-:W-:-:S03]  /*0350*/  IMAD.WIDE R14, R17, 0x4, R10 ;  /* 0x00000004110e7825 */ /* 0x001fc600078e020a */
[----:B------:R-:W5:Y:S04]  /*0360*/  LDG.E R10, desc[UR4][R10.64] ;  /* 0x000000040a0a7981 */ /* 0x000f68000c1e1900 */
[----:B------:R-:W5:Y:S04]  /*0370*/  LDG.E R13, desc[UR4][R14.64] ;  /* 0x000000040e0d7981 */ /* 0x000f68000c1e1900 */
[----:B------:R-:W5:Y:S04]  /*0380*/  LDG.E R7, desc[UR4][R2.64+0x4] ;  /* 0x0000040402077981 */ /* 0x000f68000c1e1900 */
[----:B------:R-:W5:Y:S01]  /*0390*/  LDG.E R9, desc[UR4][R2.64+0xc] ;  /* 0x00000c0402097981 */ /* 0x000f62000c1e1900 */
[----:B--2---:R-:W-:Y:S01]  /*03a0*/  FFMA R26, R25, R26, R24 ;  /* 0x0000001a191a7223 */ /* 0x004fe20000000018 */
[----:B------:R-:W-:-:S02]  /*03b0*/  IMAD.WIDE R24, R17, 0x4, R14 ;  /* 0x0000000411187825 */ /* 0x000fc400078e020e */
[----:B------:R-:W2:Y:S04]  /*03c0*/  LDG.E R14, desc[UR4][R2.64+0x8] ;  /* 0x00000804020e7981 */ /* 0x000ea8000c1e1900 */
[----:B------:R-:W2:Y:S01]  /*03d0*/  LDG.E R24, desc[UR4][R24.64] ;  /* 0x0000000418187981 */ /* 0x000ea2000c1e1900 */
[----:B---3--:R-:W-:Y:S01]  /*03e0*/  FFMA R12, R23, R12, R26 ;  /* 0x0000000c170c7223 */ /* 0x008fe2000000001a */
[----:B------:R-:W-:-:S03]  /*03f0*/  IADD3 R22, PT, PT, R22, 0x8, RZ ;  /* 0x0000000816167810 */ /* 0x000fc60007ffe0ff */
[----:B----4-:R-:W-:Y:S01]  /*0400*/  FFMA R29, R29, R4, R12 ;  /* 0x000000041d1d7223 */ /* 0x010fe2000000000c */
[----:B------:R-:W-:-:S03]  /*0410*/  ISETP.NE.AND P1, PT, R22, RZ, PT ;  /* 0x000000ff1600720c */ /* 0x000fc60003f25270 */
[----:B-----5:R-:W-:Y:S01]  /*0420*/  FFMA R8, R28, R8, R29 ;  /* 0x000000081c087223 */ /* 0x020fe2000000001d */
[----:B------:R-:W-:-:S03]  /*0430*/  IADD3 R4, P2, PT, R2, 0x20, RZ ;  /* 0x0000002002047810 */ /* 0x000fc60007f5e0ff */
[----:B------:R-:W-:Y:S01]  /*0440*/  FFMA R6, R5, R6, R8 ;  /* 0x0000000605067223 */ /* 0x000fe20000000008 */
[----:B------:R-:W-:Y:S02]  /*0450*/  IADD3.X R5, PT, PT, RZ, R3, RZ, P2, !PT ;  /* 0x00000003ff057210 */ /* 0x000fe400017fe4ff */
[----:B------:R-:W-:Y:S01]  /*0460*/  LEA R18, R17, R18, 0x3 ;  /* 0x0000001211127211 */ /* 0x000fe200078e18ff */
[----:B------:R-:W-:-:S04]  /*0470*/  FFMA R7, R7, R10, R6 ;  /* 0x0000000a07077223 */ /* 0x000fc80000000006 */
[----:B--2---:R-:W-:-:S04]  /*0480*/  FFMA R14, R14, R13, R7 ;  /* 0x0000000d0e0e7223 */ /* 0x004fc80000000007 */
[----:B------:R-:W-:Y:S01]  /*0490*/  FFMA R24, R9, R24, R14 ;  /* 0x0000001809187223 */ /* 0x000fe2000000000e */
[----:B------:R-:W-:Y:S06]  /*04a0*/  @P1 BRA `(.L_x_112) ;  /* 0xfffffffc005c1947 */ /* 0x000fec000383ffff */
.L_x_111:
[----:B------:R-:W-:Y:S05]  /*04b0*/  @!P0 BRA `(.L_x_110) ;  /* 0x0000000000fc8947 */ /* 0x000fea0003800000 */
[----:B------:R-:W-:Y:S02]  /*04c0*/  ISETP.GE.U32.AND P1, PT, R27, 0x4, PT ;  /* 0x000000041b00780c */ /* 0x000fe40003f26070 */
[----:B------:R-:W-:-:S04]  /*04d0*/  LOP3.LUT R14, R19, 0x3, RZ, 0xc0, !PT ;  /* 0x00000003130e7812 */ /* 0x000fc800078ec0ff */
[----:B------:R-:W-:-:S07]  /*04e0*/  ISETP.NE.AND P0, PT, R14, RZ, PT ;  /* 0x000000ff0e00720c */ /* 0x000fce0003f05270 */
[----:B------:R-:W-:Y:S06]  /*04f0*/  @!P1 BRA `(.L_x_113) ;  /* 0x00000000006c9947 */ /* 0x000fec0003800000 */
[----:B------:R-:W0:Y:S01]  /*0500*/  LDC.64 R4, c[0x0][0x388] ;  /* 0x0000e200ff047b82 */ /* 0x000e220000000a00 */
[----:B------:R-:W1:Y:S01]  /*0510*/  LDCU.64 UR6, c[0x0][0x380] ;  /* 0x00007000ff0677ac */ /* 0x000e620008000a00 */
[----:B------:R-:W-:Y:S01]  /*0520*/  IMAD R7, R21, R17, R0 ;  /* 0x0000001115077224 */ /* 0x000fe200078e0200 */
[CC--:B------:R-:W-:Y:S02]  /*0530*/  IADD3 R3, PT, PT, R20.reuse, R21.reuse, RZ ;  /* 0x0000001514037210 */ /* 0x0c0fe40007ffe0ff */
[----:B------:R-:W-:-:S03]  /*0540*/  IADD3 R8, P1, PT, R20, R21, RZ ;  /* 0x0000001514087210 */ /* 0x000fc60007f3e0ff */
[----:B------:R-:W2:Y:S01]  /*0550*/  LDC.64 R12, c[0x0][0x380] ;  /* 0x0000e000ff0c7b82 */ /* 0x000ea20000000a00 */
[----:B0-----:R-:W-:-:S04]  /*0560*/  IMAD.WIDE R4, R7, 0x4, R4 ;  /* 0x0000000407047825 */ /* 0x001fc800078e0204 */
[----:B------:R-:W-:Y:S02]  /*0570*/  IMAD.WIDE R6, R17, 0x4, R4 ;  /* 0x0000000411067825 */ /* 0x000fe400078e0204 */
[----:B------:R-:W3:Y:S02]  /*0580*/  LDG.E R4, desc[UR4][R4.64] ;  /* 0x0000000404047981 */ /* 0x000ee4000c1e1900 */
[----:B--2---:R-:W-:Y:S01]  /*0590*/  IMAD.WIDE.U32 R12, R3, 0x4, R12 ;  /* 0x00000004030c7825 */ /* 0x004fe200078e000c */
[----:B------:R-:W-:Y:S02]  /*05a0*/  IADD3.X R3, PT, PT, RZ, RZ, RZ, P1, !PT ;  /* 0x000000ffff037210 */ /* 0x000fe40000ffe4ff */
[----:B-1----:R-:W-:-:S03]  /*05b0*/  LEA R2, P1, R8, UR6, 0x2 ;  /* 0x0000000608027c11 */ /* 0x002fc6000f8210ff */
[----:B------:R-:W3:Y:S01]  /*05c0*/  LDG.E R13, desc[UR4][R12.64] ;  /* 0x000000040c0d7981 */ /* 0x000ee2000c1e1900 */
[----:B------:R-:W-:Y:S01]  /*05d0*/  LEA.HI.X R3, R8, UR7, R3, 0x2, P1 ;  /* 0x0000000708037c11 */ /* 0x000fe200088f1403 */
[C---:B------:R-:W-:Y:S02]  /*05e0*/  IMAD.WIDE R8, R17.reuse, 0x4, R6 ;  /* 0x0000000411087825 */ /* 0x040fe400078e0206 */
[----:B------:R-:W2:Y:S04]  /*05f0*/  LDG.E R6, desc[UR4][R6.64] ;  /* 0x0000000406067981 */ /* 0x000ea8000c1e1900 */
[----:B------:R-:W2:Y:S01]  /*0600*/  LDG.E R15, desc[UR4][R2.64+0x4] ;  /* 0x00000404020f7981 */ /* 0x000ea2000c1e1900 */
[----:B------:R-:W-:-:S03]  /*0610*/  IMAD.WIDE R10, R17, 0x4, R8 ;  /* 0x00000004110a7825 */ /* 0x000fc600078e0208 */
[----:B------:R-:W4:Y:S04]  /*0620*/  LDG.E R22, desc[UR4][R8.64] ;  /* 0x0000000408167981 */ /* 0x000f28000c1e1900 */
[----:B------:R-:W4:Y:S04]  /*0630*/  LDG.E R18, desc[UR4][R2.64+0x8] ;  /* 0x0000080402127981 */ /* 0x000f28000c1e1900 */
[----:B------:R-:W5:Y:S04]  /*0640*/  LDG.E R26, desc[UR4][R2.64+0xc] ;  /* 0x00000c04021a7981 */ /* 0x000f68000c1e1900 */
[----:B------:R-:W5:Y:S01]  /*0650*/  LDG.E R10, desc[UR4][R10.64] ;  /* 0x000000040a0a7981 */ /* 0x000f62000c1e1900 */
[----:B------:R-:W-:Y:S01]  /*0660*/  IADD3 R21, PT, PT, R21, 0x4, RZ ;  /* 0x0000000415157810 */ /* 0x000fe20007ffe0ff */
[----:B---3--:R-:W-:-:S04]  /*0670*/  FFMA R24, R13, R4, R24 ;  /* 0x000000040d187223 */ /* 0x008fc80000000018 */
[----:B--2---:R-:W-:-:S04]  /*0680*/  FFMA R15, R15, R6, R24 ;  /* 0x000000060f0f7223 */ /* 0x004fc80000000018 */
[----:B----4-:R-:W-:-:S04]  /*0690*/  FFMA R15, R18, R22, R15 ;  /* 0x00000016120f7223 */ /* 0x010fc8000000000f */
[----:B-----5:R-:W-:-:S07]  /*06a0*/  FFMA R24, R26, R10, R15 ;  /* 0x0000000a1a187223 */ /* 0x020fce000000000f */
.L_x_113:
[----:B------:R-:W-:Y:S05]  /*06b0*/  @!P0 BRA `(.L_x_110) ;  /* 0x00000000007c8947 */ /* 0x000fea0003800000 */
[----:B------:R-:W-:Y:S01]  /*06c0*/  ISETP.NE.AND P1, PT, R14, 0x1, PT ;  /* 0x000000010e00780c */ /* 0x000fe20003f25270 */
[----:B------:R-:W0:Y:S01]  /*06d0*/  LDC.64 R10, c[0x0][0x380] ;  /* 0x0000e000ff0a7b82 */ /* 0x000e220000000a00 */
[----:B------:R-:W-:-:S04]  /*06e0*/  LOP3.LUT R19, R19, 0x1, RZ, 0xc0, !PT ;  /* 0x0000000113137812 */ /* 0x000fc800078ec0ff */
[----:B------:R-:W-:-:S03]  /*06f0*/  ISETP.NE.U32.AND P0, PT, R19, 0x1, PT ;  /* 0x000000011300780c */ /* 0x000fc60003f05070 */
[----:B------:R-:W1:Y:S04]  /*0700*/  LDC.64 R8, c[0x0][0x388] ;  /* 0x0000e200ff087b82 */ /* 0x000e680000000a00 */
[CC--:B------:R-:W-:Y:S02]  /*0710*/  @P1 IADD3 R13, PT, PT, R20.reuse, R21.reuse, RZ ;  /* 0x00000015140d1210 */ /* 0x0c0fe40007ffe0ff */
[----:B------:R-:W-:Y:S02]  /*0720*/  @P1 IADD3 R12, P2, PT, R20, R21, RZ ;  /* 0x00000015140c1210 */ /* 0x000fe40007f5e0ff */
[----:B------:R-:W2:Y:S02]  /*0730*/  @P1 LDC.64 R2, c[0x0][0x380] ;  /* 0x0000e000ff021b82 */ /* 0x000ea40000000a00 */
[----:B------:R-:W-:-:S06]  /*0740*/  @P1 IADD3.X R14, PT, PT, RZ, RZ, RZ, P2, !PT ;  /* 0x000000ffff0e1210 */ /* 0x000fcc00017fe4ff */
[----:B------:R-:W3:Y:S01]  /*0750*/  LDC.64 R4, c[0x0][0x380] ;  /* 0x0000e000ff047b82 */ /* 0x000ee20000000a00 */
[----:B0-----:R-:W-:-:S04]  /*0760*/  @P1 IMAD.WIDE.U32 R10, R13, 0x4, R10 ;  /* 0x000000040d0a1825 */ /* 0x001fc800078e000a */
[C---:B------:R-:W-:Y:S01]  /*0770*/  @P1 IMAD R13, R21.reuse, R17, R0 ;  /* 0x00000011150d1224 */ /* 0x040fe200078e0200 */
[----:B------:R-:W-:Y:S01]  /*0780*/  @P1 IADD3 R21, PT, PT, R21, 0x2, RZ ;  /* 0x0000000215151810 */ /* 0x000fe20007ffe0ff */
[----:B------:R-:W4:Y:S01]  /*0790*/  @P1 LDG.E R11, desc[UR4][R10.64] ;  /* 0x000000040a0b1981 */ /* 0x000f22000c1e1900 */
[----:B------:R-:W0:Y:S01]  /*07a0*/  LDC.64 R6, c[0x0][0x388] ;  /* 0x0000e200ff067b82 */ /* 0x000e220000000a00 */
[----:B-1----:R-:W-:Y:S01]  /*07b0*/  @P1 IMAD.WIDE R8, R13, 0x4, R8 ;  /* 0x000000040d081825 */ /* 0x002fe200078e0208 */
[----:B------:R-:W-:Y:S02]  /*07c0*/  @!P0 IADD3 R15, PT, PT, R20, R21, RZ ;  /* 0x00000015140f8210 */ /* 0x000fe40007ffe0ff */
[----:B--2---:R-:W-:Y:S01]  /*07d0*/  @P1 LEA R2, P2, R12, R2, 0x2 ;  /* 0x000000020c021211 */ /* 0x004fe200078410ff */
[----:B------:R-:W-:-:S03]  /*07e0*/  @!P0 IMAD R21, R21, R17, R0 ;  /* 0x0000001115158224 */ /* 0x000fc600078e0200 */
[----:B------:R-:W-:Y:S01]  /*07f0*/  @P1 LEA.HI.X R3, R12, R3, R14, 0x2, P2 ;  /* 0x000000030c031211 */ /* 0x000fe200010f140e */
[----:B------:R-:W-:Y:S01]  /*0800*/  @P1 IMAD.WIDE R12, R17, 0x4, R8 ;  /* 0x00000004110c1825 */ /* 0x000fe200078e0208 */
[----:B------:R-:W4:Y:S03]  /*0810*/  @P1 LDG.E R14, desc[UR4][R8.64] ;  /* 0x00000004080e1981 */ /* 0x000f26000c1e1900 */
[----:B---3--:R-:W-:Y:S01]  /*0820*/  @!P0 IMAD.WIDE.U32 R4, R15, 0x4, R4 ;  /* 0x000000040f048825 */ /* 0x008fe200078e0004 */
[----:B------:R-:W2:Y:S04]  /*0830*/  @P1 LDG.E R2, desc[UR4][R2.64+0x4] ;  /* 0x0000040402021981 */ /* 0x000ea8000c1e1900 */
[----:B------:R-:W2:Y:S01]  /*0840*/  @P1 LDG.E R12, desc[UR4][R12.64] ;  /* 0x000000040c0c1981 */ /* 0x000ea2000c1e1900 */
[----:B0-----:R-:W-:-:S03]  /*0850*/  @!P0 IMAD.WIDE R6, R21, 0x4, R6 ;  /* 0x0000000415068825 */ /* 0x001fc600078e0206 */
[----:B------:R-:W3:Y:S04]  /*0860*/  @!P0 LDG.E R5, desc[UR4][R4.64] ;  /* 0x0000000404058981 */ /* 0x000ee8000c1e1900 */
[----:B------:R-:W3:Y:S01]  /*0870*/  @!P0 LDG.E R6, desc[UR4][R6.64] ;  /* 0x0000000406068981 */ /* 0x000ee2000c1e1900 */
[----:B----4-:R-:W-:-:S04]  /*0880*/  @P1 FFMA R11, R11, R14, R24 ;  /* 0x0000000e0b0b1223 */ /* 0x010fc80000000018 */
[----:B--2---:R-:W-:-:S04]  /*0890*/  @P1 FFMA R24, R2, R12, R11 ;  /* 0x0000000c02181223 */ /* 0x004fc8000000000b */
[----:B---3--:R-:W-:-:S07]  /*08a0*/  @!P0 FFMA R24, R5, R6, R24 ;  /* 0x0000000605188223 */ /* 0x008fce0000000018 */
.L_x_110:
[----:B------:R-:W0:Y:S01]  /*08b0*/  LDC.64 R2, c[0x0][0x390] ;  /* 0x0000e400ff027b82 */ /* 0x000e220000000a00 */
[----:B------:R-:W-:-:S04]  /*08c0*/  IMAD R17, R16, R17, R0 ;  /* 0x0000001110117224 */ /* 0x000fc800078e0200 */
[----:B0-----:R-:W-:-:S05]  /*08d0*/  IMAD.WIDE R2, R17, 0x4, R2 ;  /* 0x0000000411027825 */ /* 0x001fca00078e0202 */
[----:B------:R-:W-:Y:S01]  /*08e0*/  STG.E desc[UR4][R2.64], R24 ;  /* 0x0000001802007986 */ /* 0x000fe2000c101904 */
[----:B------:R-:W-:Y:S05]  /*08f0*/  EXIT ;  /* 0x000000000000794d */ /* 0x000fea0003800000 */
.L_x_114:
        /* <DEDUP_REMOVED lines=16> */
.L_x_127:


//--------------------- .nv.shared.reserved.0     --------------------------
	.section	.nv.shared.reserved.0,"aw",@nobits
	.weak		__nv_reservedSMEM_offset_0_alias
	.size		__nv_reservedSMEM_offset_0_alias, 0, 64
	.other		__nv_reservedSMEM_offset_0_alias,@"STO_CUDA_RESERVED_SHARED STV_DEFAULT"
__nv_reservedSMEM_offset_0_alias:
	.zero		0
	.zero		64


//--------------------- .nv.constant0._Z20weight_update_kernelPfS_i --------------------------
	.section	.nv.constant0._Z20weight_update_kernelPfS_i,"a",@progbits
	.sectionflags	@""
	.align	4
.nv.constant0._Z20weight_update_kernelPfS_i:
	.zero		916


//--------------------- .nv.constant0._Z20bias_backward_kernelPfS_ii --------------------------
	.section	.nv.constant0._Z20bias_backward_kernelPfS_ii,"a",@progbits
	.sectionflags	@""
	.align	4
.nv.constant0._Z20bias_backward_kernelPfS_ii:
	.zero		920


//--------------------- .nv.constant0._Z20relu_backward_kernelPfS_i --------------------------
	.section	.nv.constant0._Z20relu_backward_kernelPfS_i,"a",@progbits
	.sectionflags	@""
	.align	4
.nv.constant0._Z20relu_backward_kernelPfS_i:
	.zero		916


//--------------------- .nv.constant0._Z31compute_output_gradients_kernelPfS_Pii --------------------------
	.section	.nv.constant0._Z31compute_output_gradients_kernelPfS_Pii,"a",@progbits
	.sectionflags	@""
	.align	4
.nv.constant0._Z31compute_output_gradients_kernelPfS_Pii:
	.zero		924


//--------------------- .nv.constant0._Z16zero_grad_kernelPfi --------------------------
	.section	.nv.constant0._Z16zero_grad_kernelPfi,"a",@progbits
	.sectionflags	@""
	.align	4
.nv.constant0._Z16zero_grad_kernelPfi:
	.zero		908


//--------------------- .nv.constant0._Z14softmax_kernelPfii --------------------------
	.section	.nv.constant0._Z14softmax_kernelPfii,"a",@progbits
	.sectionflags	@""
	.align	4
.nv.constant0._Z14softmax_kernelPfii:
	.zero		912


//--------------------- .nv.constant0._Z19bias_forward_kernelPfS_ii --------------------------
	.section	.nv.constant0._Z19bias_forward_kernelPfS_ii,"a",@progbits
	.sectionflags	@""
	.align	4
.nv.constant0._Z19bias_forward_kernelPfS_ii:
	.zero		920


//--------------------- .nv.constant0._Z19relu_forward_kernelPfi --------------------------
	.section	.nv.constant0._Z19relu_forward_kernelPfi,"a",@progbits
	.sectionflags	@""
	.align	4
.nv.constant0._Z19relu_forward_kernelPfi:
	.zero		908


//--------------------- .nv.constant0._Z18matmul_at_b_kernelPfS_S_iii --------------------------
	.section	.nv.constant0._Z18matmul_at_b_kernelPfS_S_iii,"a",@progbits
	.sectionflags	@""
	.align	4
.nv.constant0._Z18matmul_at_b_kernelPfS_S_iii:
	.zero		932


//--------------------- .nv.constant0._Z18matmul_a_bt_kernelPfS_S_iii --------------------------
	.section	.nv.constant0._Z18matmul_a_bt_kernelPfS_S_iii,"a",@progbits
	.sectionflags	@""
	.align	4
.nv.constant0._Z18matmul_a_bt_kernelPfS_S_iii:
	.zero		932


//--------------------- .nv.constant0._Z17matmul_a_b_kernelPfS_S_iii --------------------------
	.section	.nv.constant0._Z17matmul_a_b_kernelPfS_S_iii,"a",@progbits
	.sectionflags	@""
	.align	4
.nv.constant0._Z17matmul_a_b_kernelPfS_S_iii:
	.zero		932


//--------------------- SYMBOLS --------------------------

	.type		.nv.reservedSmem.offset0,@object
	.size		.nv.reservedSmem.offset0,0x4
